// auto-generated by cutlass_sweep.conv — config: {"arch": "sm_90", "cluster_m": 2, "cluster_n": 1, "conv_kind": "fprop", "dtype": "bf16", "ndim": 3, "tile_k": 32, "tile_m": 64, "tile_n": 128}
#include "cutlass/cutlass.h"
#include "cute/tensor.hpp"
#include "cutlass/kernel_hardware_info.hpp"
#include "cutlass/conv/convolution.h"
#include "cutlass/conv/dispatch_policy.hpp"
#include "cutlass/conv/collective/collective_builder.hpp"
#include "cutlass/conv/kernel/conv_universal.hpp"
#include "cutlass/conv/device/conv_universal_adapter.hpp"
#include "cutlass/epilogue/collective/collective_builder.hpp"

using namespace cute;
using Elem = cutlass::bfloat16_t;
using Acc  = float;
using LayoutAB = cutlass::layout::TensorNDHWC;
using LayoutC  = cutlass::layout::TensorNDHWC;
constexpr auto ConvOp = cutlass::conv::Operator::kFprop;
using TileShape    = Shape<_64, _128, Shape<_32>>;
using ClusterShape = Shape<_2, _1, _1>;

using CollectiveEpilogue = typename cutlass::epilogue::collective::CollectiveBuilder<
    cutlass::arch::Sm90, cutlass::arch::OpClassTensorOp,
    TileShape, ClusterShape,
    cutlass::epilogue::collective::EpilogueTileAuto,
    Acc, Acc,
    Elem, LayoutC, 128 / cutlass::sizeof_bits<Elem>::value,
    Elem, LayoutC, 128 / cutlass::sizeof_bits<Elem>::value,
    cutlass::epilogue::collective::EpilogueScheduleAuto
  >::CollectiveOp;

using CollectiveMainloop = typename cutlass::conv::collective::CollectiveBuilder<
    cutlass::arch::Sm90, cutlass::arch::OpClassTensorOp, ConvOp,
    Elem, LayoutAB, 128 / cutlass::sizeof_bits<Elem>::value,
    Elem, LayoutAB, 128 / cutlass::sizeof_bits<Elem>::value,
    Acc,
    TileShape, ClusterShape,
    cutlass::conv::collective::StageCountAutoCarveout<
        static_cast<int>(sizeof(typename CollectiveEpilogue::SharedStorage))>,
    cutlass::conv::collective::KernelScheduleAuto
  >::CollectiveOp;

using ProblemShape = cutlass::conv::ConvProblemShape<
    ConvOp, CollectiveMainloop::DispatchPolicy::NumSpatialDimensions>;
using ConvKernel = cutlass::conv::kernel::ConvUniversal<
    ProblemShape, CollectiveMainloop, CollectiveEpilogue>;
using Conv = cutlass::conv::device::ConvUniversalAdapter<ConvKernel>;

auto* _anchor = &cutlass::device_kernel<ConvKernel>;


// ===== COMPILED SASS (sm_90a) =====

	.target	sm_90a

	.elftype	@"ET_EXEC"


//--------------------- .note.nv.tkinfo           --------------------------
	.section	.note.nv.tkinfo,"",@"SHT_NOTE"
	.sectionflags	@"SHF_NOTE_NV_TKINFO"
	.tkinfo
        /*0018*/ 	.word	0x00000002
        /*0030*/ 	.string	""
        /*0030*/ 	.string	"ptxas"
        /*0030*/ 	.string	"Cuda compilation tools, release 13.0, V13.0.88"
        /*0030*/ 	.string	"Build cuda_13.0.r13.0/compiler.36424714_0"
        /*0030*/ 	.string	"-arch sm_90a -m 64 "



//--------------------- .note.nv.cuinfo           --------------------------
	.section	.note.nv.cuinfo,"",@"SHT_NOTE"
	.sectionflags	@"SHF_NOTE_NV_CUINFO"
        /*0018*/ 	.short	0x0002
        /*001a*/ 	.short	0x005a
        /*001c*/ 	.short	0x0082
	.zero		2


//--------------------- .nv.info                  --------------------------
	.section	.nv.info,"",@"SHT_CUDA_INFO"
	.align	4


	//----- nvinfo : EIATTR_REGCOUNT
	.align		4
        /*0000*/ 	.byte	0x04, 0x2f
        /*0002*/ 	.short	(.L_12 - .L_11)
	.align		4
.L_11:
        /*0004*/ 	.word	index@(_ZN7cutlass13device_kernelINS_4conv6kernel13ConvUniversalINS1_16ConvProblemShapeILNS1_8OperatorE0ELi3EEENS1_10collective14CollectiveConvINS1_46MainloopSm90TmaGmmaWarpSpecializedImplicitGemmILS5_0ELi18ELi3EN4cute5tupleIJNSA_1CILi2EEENSC_ILi1EEESE_EEENS1_36KernelImplicitTmaWarpSpecializedSm90ELi1EEENSB_IJNSC_ILi64EEENSC_ILi128EEENSB_IJNSC_ILi32EEEEEEEEENS_10bfloat16_tESN_NSA_8TiledMMAINSA_8MMA_AtomIJNSA_4SM904GMMA28MMA_64x128x16_F32BF16BF16_SSILNSR_5MajorE0ELST_0ELNSR_7ScaleInE1ELSU_1EEEEEENSA_6LayoutINSB_IJSE_SE_SE_EEENSB_IJNSC_ILi0EEESZ_SZ_EEEEENSB_IJNSA_10UnderscoreES12_S12_EEEEENS7_6detail26Sm90ImplicitGemmTileTraitsINSA_20SM90_TMA_LOAD_IM2COLENSA_14ComposedLayoutINSA_7SwizzleILi2ELi4ELi3EEENSA_18smem_ptr_flag_bitsILi16EEENSX_INSB_IJNSB_IJNSC_ILi8EEES1D_EEENSB_IJSK_SE_EEENSB_IJSE_NSC_ILi18EEEEEEEEENSB_IJNSB_IJSK_NSC_ILi256EEEEEENSB_IJSE_SZ_EEENSB_IJSZ_NSC_ILi2048EEEEEEEEEEEEEvEENS16_INSA_23SM90_TMA_LOAD_MULTICASTENS18_IS1A_S1C_NSX_INSB_IJNSB_IJS1D_NSC_ILi16EEEEEES1F_S1H_EEENSB_IJS1K_S1L_NSB_IJSZ_NSC_ILi4096EEEEEEEEEEEEEvEEEENS_8epilogue10collective6detail29Sm90TmaWarpSpecializedAdapterINS24_15DefaultEpilogueISN_NSB_IJNSB_IJllllEEESE_SZ_EEES29_NS23_6thread17LinearCombinationISN_Li1EffLNS2A_9ScaleType4KindE0ELNS_15FloatRoundStyleE2ESN_EENS_4gemm15EpilogueDefaultEEEEEvvEEEEvNT_6ParamsE)
        /*0008*/ 	.word	0x0000005a


	//----- nvinfo : EIATTR_FRAME_SIZE
	.align		4
.L_12:
        /*000c*/ 	.byte	0x04, 0x11
        /*000e*/ 	.short	(.L_14 - .L_13)
	.align		4
.L_13:
        /*0010*/ 	.word	index@(_ZN7cutlass13device_kernelINS_4conv6kernel13ConvUniversalINS1_16ConvProblemShapeILNS1_8OperatorE0ELi3EEENS1_10collective14CollectiveConvINS1_46MainloopSm90TmaGmmaWarpSpecializedImplicitGemmILS5_0ELi18ELi3EN4cute5tupleIJNSA_1CILi2EEENSC_ILi1EEESE_EEENS1_36KernelImplicitTmaWarpSpecializedSm90ELi1EEENSB_IJNSC_ILi64EEENSC_ILi128EEENSB_IJNSC_ILi32EEEEEEEEENS_10bfloat16_tESN_NSA_8TiledMMAINSA_8MMA_AtomIJNSA_4SM904GMMA28MMA_64x128x16_F32BF16BF16_SSILNSR_5MajorE0ELST_0ELNSR_7ScaleInE1ELSU_1EEEEEENSA_6LayoutINSB_IJSE_SE_SE_EEENSB_IJNSC_ILi0EEESZ_SZ_EEEEENSB_IJNSA_10UnderscoreES12_S12_EEEEENS7_6detail26Sm90ImplicitGemmTileTraitsINSA_20SM90_TMA_LOAD_IM2COLENSA_14ComposedLayoutINSA_7SwizzleILi2ELi4ELi3EEENSA_18smem_ptr_flag_bitsILi16EEENSX_INSB_IJNSB_IJNSC_ILi8EEES1D_EEENSB_IJSK_SE_EEENSB_IJSE_NSC_ILi18EEEEEEEEENSB_IJNSB_IJSK_NSC_ILi256EEEEEENSB_IJSE_SZ_EEENSB_IJSZ_NSC_ILi2048EEEEEEEEEEEEEvEENS16_INSA_23SM90_TMA_LOAD_MULTICASTENS18_IS1A_S1C_NSX_INSB_IJNSB_IJS1D_NSC_ILi16EEEEEES1F_S1H_EEENSB_IJS1K_S1L_NSB_IJSZ_NSC_ILi4096EEEEEEEEEEEEEvEEEENS_8epilogue10collective6detail29Sm90TmaWarpSpecializedAdapterINS24_15DefaultEpilogueISN_NSB_IJNSB_IJllllEEESE_SZ_EEES29_NS23_6thread17LinearCombinationISN_Li1EffLNS2A_9ScaleType4KindE0ELNS_15FloatRoundStyleE2ESN_EENS_4gemm15EpilogueDefaultEEEEEvvEEEEvNT_6ParamsE)
        /*0014*/ 	.word	0x00000000


	//----- nvinfo : EIATTR_MIN_STACK_SIZE
	.align		4
.L_14:
        /*0018*/ 	.byte	0x04, 0x12
        /*001a*/ 	.short	(.L_16 - .L_15)
	.align		4
.L_15:
        /*001c*/ 	.word	index@(_ZN7cutlass13device_kernelINS_4conv6kernel13ConvUniversalINS1_16ConvProblemShapeILNS1_8OperatorE0ELi3EEENS1_10collective14CollectiveConvINS1_46MainloopSm90TmaGmmaWarpSpecializedImplicitGemmILS5_0ELi18ELi3EN4cute5tupleIJNSA_1CILi2EEENSC_ILi1EEESE_EEENS1_36KernelImplicitTmaWarpSpecializedSm90ELi1EEENSB_IJNSC_ILi64EEENSC_ILi128EEENSB_IJNSC_ILi32EEEEEEEEENS_10bfloat16_tESN_NSA_8TiledMMAINSA_8MMA_AtomIJNSA_4SM904GMMA28MMA_64x128x16_F32BF16BF16_SSILNSR_5MajorE0ELST_0ELNSR_7ScaleInE1ELSU_1EEEEEENSA_6LayoutINSB_IJSE_SE_SE_EEENSB_IJNSC_ILi0EEESZ_SZ_EEEEENSB_IJNSA_10UnderscoreES12_S12_EEEEENS7_6detail26Sm90ImplicitGemmTileTraitsINSA_20SM90_TMA_LOAD_IM2COLENSA_14ComposedLayoutINSA_7SwizzleILi2ELi4ELi3EEENSA_18smem_ptr_flag_bitsILi16EEENSX_INSB_IJNSB_IJNSC_ILi8EEES1D_EEENSB_IJSK_SE_EEENSB_IJSE_NSC_ILi18EEEEEEEEENSB_IJNSB_IJSK_NSC_ILi256EEEEEENSB_IJSE_SZ_EEENSB_IJSZ_NSC_ILi2048EEEEEEEEEEEEEvEENS16_INSA_23SM90_TMA_LOAD_MULTICASTENS18_IS1A_S1C_NSX_INSB_IJNSB_IJS1D_NSC_ILi16EEEEEES1F_S1H_EEENSB_IJS1K_S1L_NSB_IJSZ_NSC_ILi4096EEEEEEEEEEEEEvEEEENS_8epilogue10collective6detail29Sm90TmaWarpSpecializedAdapterINS24_15DefaultEpilogueISN_NSB_IJNSB_IJllllEEESE_SZ_EEES29_NS23_6thread17LinearCombinationISN_Li1EffLNS2A_9ScaleType4KindE0ELNS_15FloatRoundStyleE2ESN_EENS_4gemm15EpilogueDefaultEEEEEvvEEEEvNT_6ParamsE)
        /*0020*/ 	.word	0x00000000
.L_16:


//--------------------- .nv.compat                --------------------------
	.section	.nv.compat,"",@"SHT_CUDA_COMPAT_INFO"
	.align	4
        /*0000*/ 	.byte	0x02, 0x09, 0x01, 0x00, 0x02, 0x02, 0x04, 0x00, 0x02, 0x05, 0x05, 0x00, 0x03, 0x07, 0x01, 0x01
        /*0010*/ 	.byte	0x02, 0x03, 0x01, 0x00, 0x02, 0x06, 0x01, 0x00, 0x04, 0x0b, 0x08, 0x00, 0x00, 0x00, 0x00, 0x00
        /*0020*/ 	.byte	0x00, 0x00, 0x00, 0x00


//--------------------- .nv.info._ZN7cutlass13device_kernelINS_4conv6kernel13ConvUniversalINS1_16ConvProblemShapeILNS1_8OperatorE0ELi3EEENS1_10collective14CollectiveConvINS1_46MainloopSm90TmaGmmaWarpSpecializedImplicitGemmILS5_0ELi18ELi3EN4cute5tupleIJNSA_1CILi2EEENSC_ILi1EEESE_EEENS1_36KernelImplicitTmaWarpSpecializedSm90ELi1EEENSB_IJNSC_ILi64EEENSC_ILi128EEENSB_IJNSC_ILi32EEEEEEEEENS_10bfloat16_tESN_NSA_8TiledMMAINSA_8MMA_AtomIJNSA_4SM904GMMA28MMA_64x128x16_F32BF16BF16_SSILNSR_5MajorE0ELST_0ELNSR_7ScaleInE1ELSU_1EEEEEENSA_6LayoutINSB_IJSE_SE_SE_EEENSB_IJNSC_ILi0EEESZ_SZ_EEEEENSB_IJNSA_10UnderscoreES12_S12_EEEEENS7_6detail26Sm90ImplicitGemmTileTraitsINSA_20SM90_TMA_LOAD_IM2COLENSA_14ComposedLayoutINSA_7SwizzleILi2ELi4ELi3EEENSA_18smem_ptr_flag_bitsILi16EEENSX_INSB_IJNSB_IJNSC_ILi8EEES1D_EEENSB_IJSK_SE_EEENSB_IJSE_NSC_ILi18EEEEEEEEENSB_IJNSB_IJSK_NSC_ILi256EEEEEENSB_IJSE_SZ_EEENSB_IJSZ_NSC_ILi2048EEEEEEEEEEEEEvEENS16_INSA_23SM90_TMA_LOAD_MULTICASTENS18_IS1A_S1C_NSX_INSB_IJNSB_IJS1D_NSC_ILi16EEEEEES1F_S1H_EEENSB_IJS1K_S1L_NSB_IJSZ_NSC_ILi4096EEEEEEEEEEEEEvEEEENS_8epilogue10collective6detail29Sm90TmaWarpSpecializedAdapterINS24_15DefaultEpilogueISN_NSB_IJNSB_IJllllEEESE_SZ_EEES29_NS23_6thread17LinearCombinationISN_Li1EffLNS2A_9ScaleType4KindE0ELNS_15FloatRoundStyleE2ESN_EENS_4gemm15EpilogueDefaultEEEEEvvEEEEvNT_6ParamsE --------------------------
	.section	.nv.info._ZN7cutlass13device_kernelINS_4conv6kernel13ConvUniversalINS1_16ConvProblemShapeILNS1_8OperatorE0ELi3EEENS1_10collective14CollectiveConvINS1_46MainloopSm90TmaGmmaWarpSpecializedImplicitGemmILS5_0ELi18ELi3EN4cute5tupleIJNSA_1CILi2EEENSC_ILi1EEESE_EEENS1_36KernelImplicitTmaWarpSpecializedSm90ELi1EEENSB_IJNSC_ILi64EEENSC_ILi128EEENSB_IJNSC_ILi32EEEEEEEEENS_10bfloat16_tESN_NSA_8TiledMMAINSA_8MMA_AtomIJNSA_4SM904GMMA28MMA_64x128x16_F32BF16BF16_SSILNSR_5MajorE0ELST_0ELNSR_7ScaleInE1ELSU_1EEEEEENSA_6LayoutINSB_IJSE_SE_SE_EEENSB_IJNSC_ILi0EEESZ_SZ_EEEEENSB_IJNSA_10UnderscoreES12_S12_EEEEENS7_6detail26Sm90ImplicitGemmTileTraitsINSA_20SM90_TMA_LOAD_IM2COLENSA_14ComposedLayoutINSA_7SwizzleILi2ELi4ELi3EEENSA_18smem_ptr_flag_bitsILi16EEENSX_INSB_IJNSB_IJNSC_ILi8EEES1D_EEENSB_IJSK_SE_EEENSB_IJSE_NSC_ILi18EEEEEEEEENSB_IJNSB_IJSK_NSC_ILi256EEEEEENSB_IJSE_SZ_EEENSB_IJSZ_NSC_ILi2048EEEEEEEEEEEEEvEENS16_INSA_23SM90_TMA_LOAD_MULTICASTENS18_IS1A_S1C_NSX_INSB_IJNSB_IJS1D_NSC_ILi16EEEEEES1F_S1H_EEENSB_IJS1K_S1L_NSB_IJSZ_NSC_ILi4096EEEEEEEEEEEEEvEEEENS_8epilogue10collective6detail29Sm90TmaWarpSpecializedAdapterINS24_15DefaultEpilogueISN_NSB_IJNSB_IJllllEEESE_SZ_EEES29_NS23_6thread17LinearCombinationISN_Li1EffLNS2A_9ScaleType4KindE0ELNS_15FloatRoundStyleE2ESN_EENS_4gemm15EpilogueDefaultEEEEEvvEEEEvNT_6ParamsE,"",@"SHT_CUDA_INFO"
	.sectionflags	@""
	.align	4


	//----- nvinfo : EIATTR_CUDA_API_VERSION
	.align		4
        /*0000*/ 	.byte	0x04, 0x37
        /*0002*/ 	.short	(.L_18 - .L_17)
.L_17:
        /*0004*/ 	.word	0x00000082


	//----- nvinfo : EIATTR_KPARAM_INFO
	.align		4
.L_18:
        /*0008*/ 	.byte	0x04, 0x17
        /*000a*/ 	.short	(.L_20 - .L_19)
.L_19:
        /*000c*/ 	.word	0x00000000
        /*0010*/ 	.short	0x0000
        /*0012*/ 	.short	0x0070
        /*0014*/ 	.byte	0x00, 0xf0, 0x01, 0x10


	//----- nvinfo : EIATTR_SPARSE_MMA_MASK
	.align		4
.L_20:
        /*0018*/ 	.byte	0x03, 0x50
        /*001a*/ 	.short	0x0000


	//----- nvinfo : EIATTR_MAXREG_COUNT
	.align		4
        /*001c*/ 	.byte	0x03, 0x1b
        /*001e*/ 	.short	0x00ff


	//----- nvinfo : EIATTR_NUM_BARRIERS
	.align		4
        /*0020*/ 	.byte	0x02, 0x4c
        /*0022*/ 	.byte	0x01
	.zero		1


	//----- nvinfo : EIATTR_MERCURY_ISA_VERSION
	.align		4
        /*0024*/ 	.byte	0x03, 0x5f
        /*0026*/ 	.short	0x0101


	//----- nvinfo : EIATTR_COOP_GROUP_MASK_REGIDS
	.align		4
        /*0028*/ 	.byte	0x04, 0x29
        /*002a*/ 	.short	(.L_22 - .L_21)


	//   ....[0]....
.L_21:
        /*002c*/ 	.word	0xffffffff


	//   ....[1]....
        /*0030*/ 	.word	0xffffffff


	//   ....[2]....
        /*0034*/ 	.word	0xffffffff


	//   ....[3]....
        /*0038*/ 	.word	0xffffffff


	//----- nvinfo : EIATTR_COOP_GROUP_INSTR_OFFSETS
	.align		4
.L_22:
        /*003c*/ 	.byte	0x04, 0x28
        /*003e*/ 	.short	(.L_24 - .L_23)


	//   ....[0]....
.L_23:
        /*0040*/ 	.word	0x00000070


	//   ....[1]....
        /*0044*/ 	.word	0x00000080


	//   ....[2]....
        /*0048*/ 	.word	0x00000140


	//   ....[3]....
        /*004c*/ 	.word	0x00000890


	//----- nvinfo : EIATTR_MBARRIER_INSTR_OFFSETS
	.align		4
.L_24:
        /*0050*/ 	.byte	0x04, 0x39
        /*0052*/ 	.short	(.L_26 - .L_25)


	//   ....[0]....
.L_25:
        /*0054*/ 	.word	0x00000310
        /*0058*/ 	.word	0x000000ff
        /*005c*/ 	.word	0x00036000
        /*0060*/ 	.short	0x0100
        /*0062*/ 	.byte	0x08
	.zero		1


	//   ....[1]....
        /*0064*/ 	.word	0x00000320
        /*0068*/ 	.word	0x000000ff
        /*006c*/ 	.word	0x00036090
        /*0070*/ 	.short	0x0100
        /*0072*/ 	.byte	0x08
	.zero		1


	//   ....[2]....
        /*0074*/ 	.word	0x00000330
        /*0078*/ 	.word	0x000000ff
        /*007c*/ 	.word	0x00036008
        /*0080*/ 	.short	0x0100
        /*0082*/ 	.byte	0x08
	.zero		1


	//   ....[3]....
        /*0084*/ 	.word	0x00000340
        /*0088*/ 	.word	0x000000ff
        /*008c*/ 	.word	0x00036098
        /*0090*/ 	.short	0x0100
        /*0092*/ 	.byte	0x08
	.zero		1


	//   ....[4]....
        /*0094*/ 	.word	0x00000350
        /*0098*/ 	.word	0x000000ff
        /*009c*/ 	.word	0x00036010
        /*00a0*/ 	.short	0x0100
        /*00a2*/ 	.byte	0x08
	.zero		1


	//   ....[5]....
        /*00a4*/ 	.word	0x00000360
        /*00a8*/ 	.word	0x000000ff
        /*00ac*/ 	.word	0x000360a0
        /*00b0*/ 	.short	0x0100
        /*00b2*/ 	.byte	0x08
	.zero		1


	//   ....[6]....
        /*00b4*/ 	.word	0x00000370
        /*00b8*/ 	.word	0x000000ff
        /*00bc*/ 	.word	0x00036018
        /*00c0*/ 	.short	0x0100
        /*00c2*/ 	.byte	0x08
	.zero		1


	//   ....[7]....
        /*00c4*/ 	.word	0x00000380
        /*00c8*/ 	.word	0x000000ff
        /*00cc*/ 	.word	0x000360a8
        /*00d0*/ 	.short	0x0100
        /*00d2*/ 	.byte	0x08
	.zero		1


	//   ....[8]....
        /*00d4*/ 	.word	0x00000390
        /*00d8*/ 	.word	0x000000ff
        /*00dc*/ 	.word	0x00036020
        /*00e0*/ 	.short	0x0100
        /*00e2*/ 	.byte	0x08
	.zero		1


	//   ....[9]....
        /*00e4*/ 	.word	0x000003a0
        /*00e8*/ 	.word	0x000000ff
        /*00ec*/ 	.word	0x000360b0
        /*00f0*/ 	.short	0x0100
        /*00f2*/ 	.byte	0x08
	.zero		1


	//   ....[10]....
        /*00f4*/ 	.word	0x000003b0
        /*00f8*/ 	.word	0x000000ff
        /*00fc*/ 	.word	0x00036028
        /*0100*/ 	.short	0x0100
        /*0102*/ 	.byte	0x08
	.zero		1


	//   ....[11]....
        /*0104*/ 	.word	0x000003c0
        /*0108*/ 	.word	0x000000ff
        /*010c*/ 	.word	0x000360b8
        /*0110*/ 	.short	0x0100
        /*0112*/ 	.byte	0x08
	.zero		1


	//   ....[12]....
        /*0114*/ 	.word	0x000003d0
        /*0118*/ 	.word	0x000000ff
        /*011c*/ 	.word	0x00036030
        /*0120*/ 	.short	0x0100
        /*0122*/ 	.byte	0x08
	.zero		1


	//   ....[13]....
        /*0124*/ 	.word	0x000003e0
        /*0128*/ 	.word	0x000000ff
        /*012c*/ 	.word	0x000360c0
        /*0130*/ 	.short	0x0100
        /*0132*/ 	.byte	0x08
	.zero		1


	//   ....[14]....
        /*0134*/ 	.word	0x000003f0
        /*0138*/ 	.word	0x000000ff
        /*013c*/ 	.word	0x00036038
        /*0140*/ 	.short	0x0100
        /*0142*/ 	.byte	0x08
	.zero		1


	//   ....[15]....
        /*0144*/ 	.word	0x00000400
        /*0148*/ 	.word	0x000000ff
        /*014c*/ 	.word	0x000360c8
        /*0150*/ 	.short	0x0100
        /*0152*/ 	.byte	0x08
	.zero		1


	//   ....[16]....
        /*0154*/ 	.word	0x00000410
        /*0158*/ 	.word	0x000000ff
        /*015c*/ 	.word	0x00036040
        /*0160*/ 	.short	0x0100
        /*0162*/ 	.byte	0x08
	.zero		1


	//   ....[17]....
        /*0164*/ 	.word	0x00000420
        /*0168*/ 	.word	0x000000ff
        /*016c*/ 	.word	0x000360d0
        /*0170*/ 	.short	0x0100
        /*0172*/ 	.byte	0x08
	.zero		1


	//   ....[18]....
        /*0174*/ 	.word	0x00000430
        /*0178*/ 	.word	0x000000ff
        /*017c*/ 	.word	0x00036048
        /*0180*/ 	.short	0x0100
        /*0182*/ 	.byte	0x08
	.zero		1


	//   ....[19]....
        /*0184*/ 	.word	0x00000440
        /*0188*/ 	.word	0x000000ff
        /*018c*/ 	.word	0x000360d8
        /*0190*/ 	.short	0x0100
        /*0192*/ 	.byte	0x08
	.zero		1


	//   ....[20]....
        /*0194*/ 	.word	0x00000450
        /*0198*/ 	.word	0x000000ff
        /*019c*/ 	.word	0x00036050
        /*01a0*/ 	.short	0x0100
        /*01a2*/ 	.byte	0x08
	.zero		1


	//   ....[21]....
        /*01a4*/ 	.word	0x00000460
        /*01a8*/ 	.word	0x000000ff
        /*01ac*/ 	.word	0x000360e0
        /*01b0*/ 	.short	0x0100
        /*01b2*/ 	.byte	0x08
	.zero		1


	//   ....[22]....
        /*01b4*/ 	.word	0x00000470
        /*01b8*/ 	.word	0x000000ff
        /*01bc*/ 	.word	0x00036058
        /*01c0*/ 	.short	0x0100
        /*01c2*/ 	.byte	0x08
	.zero		1


	//   ....[23]....
        /*01c4*/ 	.word	0x00000480
        /*01c8*/ 	.word	0x000000ff
        /*01cc*/ 	.word	0x000360e8
        /*01d0*/ 	.short	0x0100
        /*01d2*/ 	.byte	0x08
	.zero		1


	//   ....[24]....
        /*01d4*/ 	.word	0x00000490
        /*01d8*/ 	.word	0x000000ff
        /*01dc*/ 	.word	0x00036060
        /*01e0*/ 	.short	0x0100
        /*01e2*/ 	.byte	0x08
	.zero		1


	//   ....[25]....
        /*01e4*/ 	.word	0x000004a0
        /*01e8*/ 	.word	0x000000ff
        /*01ec*/ 	.word	0x000360f0
        /*01f0*/ 	.short	0x0100
        /*01f2*/ 	.byte	0x08
	.zero		1


	//   ....[26]....
        /*01f4*/ 	.word	0x000004b0
        /*01f8*/ 	.word	0x000000ff
        /*01fc*/ 	.word	0x00036068
        /*0200*/ 	.short	0x0100
        /*0202*/ 	.byte	0x08
	.zero		1


	//   ....[27]....
        /*0204*/ 	.word	0x000004c0
        /*0208*/ 	.word	0x000000ff
        /*020c*/ 	.word	0x000360f8
        /*0210*/ 	.short	0x0100
        /*0212*/ 	.byte	0x08
	.zero		1


	//   ....[28]....
        /*0214*/ 	.word	0x000004d0
        /*0218*/ 	.word	0x000000ff
        /*021c*/ 	.word	0x00036070
        /*0220*/ 	.short	0x0100
        /*0222*/ 	.byte	0x08
	.zero		1


	//   ....[29]....
        /*0224*/ 	.word	0x000004e0
        /*0228*/ 	.word	0x000000ff
        /*022c*/ 	.word	0x00036100
        /*0230*/ 	.short	0x0100
        /*0232*/ 	.byte	0x08
	.zero		1


	//   ....[30]....
        /*0234*/ 	.word	0x000004f0
        /*0238*/ 	.word	0x000000ff
        /*023c*/ 	.word	0x00036078
        /*0240*/ 	.short	0x0100
        /*0242*/ 	.byte	0x08
	.zero		1


	//   ....[31]....
        /*0244*/ 	.word	0x00000500
        /*0248*/ 	.word	0x000000ff
        /*024c*/ 	.word	0x00036108
        /*0250*/ 	.short	0x0100
        /*0252*/ 	.byte	0x08
	.zero		1


	//   ....[32]....
        /*0254*/ 	.word	0x00000510
        /*0258*/ 	.word	0x000000ff
        /*025c*/ 	.word	0x00036080
        /*0260*/ 	.short	0x0100
        /*0262*/ 	.byte	0x08
	.zero		1


	//   ....[33]....
        /*0264*/ 	.word	0x00000520
        /*0268*/ 	.word	0x000000ff
        /*026c*/ 	.word	0x00036110
        /*0270*/ 	.short	0x0100
        /*0272*/ 	.byte	0x08
	.zero		1


	//   ....[34]....
        /*0274*/ 	.word	0x00000530
        /*0278*/ 	.word	0x000000ff
        /*027c*/ 	.word	0x00036088
        /*0280*/ 	.short	0x0100
        /*0282*/ 	.byte	0x08
	.zero		1


	//   ....[35]....
        /*0284*/ 	.word	0x00000540
        /*0288*/ 	.word	0x000000ff
        /*028c*/ 	.word	0x00036118
        /*0290*/ 	.short	0x0100
        /*0292*/ 	.byte	0x08
	.zero		1


	//   ....[36]....
        /*0294*/ 	.word	0x00000f00
        /*0298*/ 	.word	0x00000008
        /*029c*/ 	.word	0x00036000
        /*02a0*/ 	.short	0x010a
        /*02a2*/ 	.byte	0x3f
	.zero		1


	//   ....[37]....
        /*02a4*/ 	.word	0x000011e0
        /*02a8*/ 	.word	0x0000000b
        /*02ac*/ 	.word	0x00036000
        /*02b0*/ 	.short	0x010a
        /*02b2*/ 	.byte	0x3f
	.zero		1


	//   ....[38]....
        /*02b4*/ 	.word	0x00001340
        /*02b8*/ 	.word	0x0000000a
        /*02bc*/ 	.word	0x00000000
        /*02c0*/ 	.short	0x0101
        /*02c2*/ 	.byte	0x3f
	.zero		1


	//   ....[39]....
        /*02c4*/ 	.word	0x00001580
        /*02c8*/ 	.word	0x00000004
        /*02cc*/ 	.word	0x00000000
        /*02d0*/ 	.short	0x0101
        /*02d2*/ 	.byte	0x3f
	.zero		1


	//   ....[40]....
        /*02d4*/ 	.word	0x000060e0
        /*02d8*/ 	.word	0x0000000f
        /*02dc*/ 	.word	0x00036090
        /*02e0*/ 	.short	0x010a
        /*02e2*/ 	.byte	0x3f
	.zero		1


	//   ....[41]....
        /*02e4*/ 	.word	0x000068f0
        /*02e8*/ 	.word	0x00000002
        /*02ec*/ 	.word	0x00000000
        /*02f0*/ 	.short	0x010a
        /*02f2*/ 	.byte	0x3f
	.zero		1


	//   ....[42]....
        /*02f4*/ 	.word	0x000069a0
        /*02f8*/ 	.word	0x00000002
        /*02fc*/ 	.word	0x00000000
        /*0300*/ 	.short	0x010a
        /*0302*/ 	.byte	0x3f
	.zero		1


	//   ....[43]....
        /*0304*/ 	.word	0x00006a50
        /*0308*/ 	.word	0x00000002
        /*030c*/ 	.word	0x00000000
        /*0310*/ 	.short	0x010a
        /*0312*/ 	.byte	0x3f
	.zero		1


	//   ....[44]....
        /*0314*/ 	.word	0x00006b00
        /*0318*/ 	.word	0x00000002
        /*031c*/ 	.word	0x00000000
        /*0320*/ 	.short	0x010a
        /*0322*/ 	.byte	0x3f
	.zero		1


	//   ....[45]....
        /*0324*/ 	.word	0x00006bb0
        /*0328*/ 	.word	0x00000002
        /*032c*/ 	.word	0x00000000
        /*0330*/ 	.short	0x010a
        /*0332*/ 	.byte	0x3f
	.zero		1


	//   ....[46]....
        /*0334*/ 	.word	0x00006c60
        /*0338*/ 	.word	0x00000002
        /*033c*/ 	.word	0x00000000
        /*0340*/ 	.short	0x010a
        /*0342*/ 	.byte	0x3f
	.zero		1


	//   ....[47]....
        /*0344*/ 	.word	0x00006d10
        /*0348*/ 	.word	0x00000002
        /*034c*/ 	.word	0x00000000
        /*0350*/ 	.short	0x010a
        /*0352*/ 	.byte	0x3f
	.zero		1


	//   ....[48]....
        /*0354*/ 	.word	0x00006dc0
        /*0358*/ 	.word	0x00000002
        /*035c*/ 	.word	0x00000000
        /*0360*/ 	.short	0x010a
        /*0362*/ 	.byte	0x3f
	.zero		1


	//   ....[49]....
        /*0364*/ 	.word	0x00006e70
        /*0368*/ 	.word	0x00000002
        /*036c*/ 	.word	0x00000000
        /*0370*/ 	.short	0x010a
        /*0372*/ 	.byte	0x3f
	.zero		1


	//   ....[50]....
        /*0374*/ 	.word	0x00006f20
        /*0378*/ 	.word	0x00000002
        /*037c*/ 	.word	0x00000000
        /*0380*/ 	.short	0x010a
        /*0382*/ 	.byte	0x3f
	.zero		1


	//   ....[51]....
        /*0384*/ 	.word	0x00006fd0
        /*0388*/ 	.word	0x00000002
        /*038c*/ 	.word	0x00000000
        /*0390*/ 	.short	0x010a
        /*0392*/ 	.byte	0x3f
	.zero		1


	//   ....[52]....
        /*0394*/ 	.word	0x00007080
        /*0398*/ 	.word	0x00000002
        /*039c*/ 	.word	0x00000000
        /*03a0*/ 	.short	0x010a
        /*03a2*/ 	.byte	0x3f
	.zero		1


	//   ....[53]....
        /*03a4*/ 	.word	0x00007130
        /*03a8*/ 	.word	0x00000002
        /*03ac*/ 	.word	0x00000000
        /*03b0*/ 	.short	0x010a
        /*03b2*/ 	.byte	0x3f
	.zero		1


	//   ....[54]....
        /*03b4*/ 	.word	0x000071e0
        /*03b8*/ 	.word	0x00000002
        /*03bc*/ 	.word	0x00000000
        /*03c0*/ 	.short	0x010a
        /*03c2*/ 	.byte	0x3f
	.zero		1


	//   ....[55]....
        /*03c4*/ 	.word	0x00007290
        /*03c8*/ 	.word	0x00000002
        /*03cc*/ 	.word	0x00000000
        /*03d0*/ 	.short	0x010a
        /*03d2*/ 	.byte	0x3f
	.zero		1


	//   ....[56]....
        /*03d4*/ 	.word	0x00007340
        /*03d8*/ 	.word	0x00000002
        /*03dc*/ 	.word	0x00000000
        /*03e0*/ 	.short	0x010a
        /*03e2*/ 	.byte	0x3f
	.zero		1


	//   ....[57]....
        /*03e4*/ 	.word	0x000073f0
        /*03e8*/ 	.word	0x00000002
        /*03ec*/ 	.word	0x00000000
        /*03f0*/ 	.short	0x010a
        /*03f2*/ 	.byte	0x3f
	.zero		1


	//   ....[58]....
        /*03f4*/ 	.word	0x000074a0
        /*03f8*/ 	.word	0x00000003
        /*03fc*/ 	.word	0x00000000
        /*0400*/ 	.short	0x010a
        /*0402*/ 	.byte	0x3f
	.zero		1


	//----- nvinfo : EIATTR_NUM_MBARRIERS
	.align		4
.L_26:
        /*0404*/ 	.byte	0x03, 0x38
        /*0406*/ 	.short	0x0024


	//----- nvinfo : EIATTR_EXIT_INSTR_OFFSETS
	.align		4
        /*0408*/ 	.byte	0x04, 0x1c
        /*040a*/ 	.short	(.L_28 - .L_27)


	//   ....[0]....
.L_27:
        /*040c*/ 	.word	0x00000c30


	//   ....[1]....
        /*0410*/ 	.word	0x000016e0


	//   ....[2]....
        /*0414*/ 	.word	0x00004820


	//   ....[3]....
        /*0418*/ 	.word	0x00004850


	//   ....[4]....
        /*041c*/ 	.word	0x00005ec0


	//   ....[5]....
        /*0420*/ 	.word	0x00005ef0


	//   ....[6]....
        /*0424*/ 	.word	0x00005f10


	//   ....[7]....
        /*0428*/ 	.word	0x000067e0


	//   ....[8]....
        /*042c*/ 	.word	0x000074d0


	//----- nvinfo : EIATTR_MAX_THREADS
	.align		4
.L_28:
        /*0430*/ 	.byte	0x04, 0x05
        /*0432*/ 	.short	(.L_30 - .L_29)
.L_29:
        /*0434*/ 	.word	0x00000100
        /*0438*/ 	.word	0x00000001
        /*043c*/ 	.word	0x00000001


	//----- nvinfo : EIATTR_CRS_STACK_SIZE
	.align		4
.L_30:
        /*0440*/ 	.byte	0x04, 0x1e
        /*0442*/ 	.short	(.L_32 - .L_31)
.L_31:
        /*0444*/ 	.word	0x00000000


	//----- nvinfo : EIATTR_CBANK_PARAM_SIZE
	.align		4
.L_32:
        /*0448*/ 	.byte	0x03, 0x19
        /*044a*/ 	.short	0x0470


	//----- nvinfo : EIATTR_PARAM_CBANK
	.align		4
        /*044c*/ 	.byte	0x04, 0x0a
        /*044e*/ 	.short	(.L_34 - .L_33)
	.align		4
.L_33:
        /*0450*/ 	.word	index@(.nv.constant0._ZN7cutlass13device_kernelINS_4conv6kernel13ConvUniversalINS1_16ConvProblemShapeILNS1_8OperatorE0ELi3EEENS1_10collective14CollectiveConvINS1_46MainloopSm90TmaGmmaWarpSpecializedImplicitGemmILS5_0ELi18ELi3EN4cute5tupleIJNSA_1CILi2EEENSC_ILi1EEESE_EEENS1_36KernelImplicitTmaWarpSpecializedSm90ELi1EEENSB_IJNSC_ILi64EEENSC_ILi128EEENSB_IJNSC_ILi32EEEEEEEEENS_10bfloat16_tESN_NSA_8TiledMMAINSA_8MMA_AtomIJNSA_4SM904GMMA28MMA_64x128x16_F32BF16BF16_SSILNSR_5MajorE0ELST_0ELNSR_7ScaleInE1ELSU_1EEEEEENSA_6LayoutINSB_IJSE_SE_SE_EEENSB_IJNSC_ILi0EEESZ_SZ_EEEEENSB_IJNSA_10UnderscoreES12_S12_EEEEENS7_6detail26Sm90ImplicitGemmTileTraitsINSA_20SM90_TMA_LOAD_IM2COLENSA_14ComposedLayoutINSA_7SwizzleILi2ELi4ELi3EEENSA_18smem_ptr_flag_bitsILi16EEENSX_INSB_IJNSB_IJNSC_ILi8EEES1D_EEENSB_IJSK_SE_EEENSB_IJSE_NSC_ILi18EEEEEEEEENSB_IJNSB_IJSK_NSC_ILi256EEEEEENSB_IJSE_SZ_EEENSB_IJSZ_NSC_ILi2048EEEEEEEEEEEEEvEENS16_INSA_23SM90_TMA_LOAD_MULTICASTENS18_IS1A_S1C_NSX_INSB_IJNSB_IJS1D_NSC_ILi16EEEEEES1F_S1H_EEENSB_IJS1K_S1L_NSB_IJSZ_NSC_ILi4096EEEEEEEEEEEEEvEEEENS_8epilogue10collective6detail29Sm90TmaWarpSpecializedAdapterINS24_15DefaultEpilogueISN_NSB_IJNSB_IJllllEEESE_SZ_EEES29_NS23_6thread17LinearCombinationISN_Li1EffLNS2A_9ScaleType4KindE0ELNS_15FloatRoundStyleE2ESN_EENS_4gemm15EpilogueDefaultEEEEEvvEEEEvNT_6ParamsE)
        /*0454*/ 	.short	0x0210
        /*0456*/ 	.short	0x0470


	//----- nvinfo : EIATTR_SW_WAR
	.align		4
.L_34:
        /*0458*/ 	.byte	0x04, 0x36
        /*045a*/ 	.short	(.L_36 - .L_35)
.L_35:
        /*045c*/ 	.word	0x00000008
.L_36:


//--------------------- .nv.callgraph             --------------------------
	.section	.nv.callgraph,"",@"SHT_CUDA_CALLGRAPH"
	.align	4
	.sectionentsize	8
	.align		4
        /*0000*/ 	.word	0x00000000
	.align		4
        /*0004*/ 	.word	0xffffffff
	.align		4
        /*0008*/ 	.word	0x00000000
	.align		4
        /*000c*/ 	.word	0xfffffffe
	.align		4
        /*0010*/ 	.word	0x00000000
	.align		4
        /*0014*/ 	.word	0xfffffffd
	.align		4
        /*0018*/ 	.word	0x00000000
	.align		4
        /*001c*/ 	.word	0xfffffffc


//--------------------- .nv.constant4             --------------------------
	.section	.nv.constant4,"a",@progbits
	.align	8
	.align		8
.nv.constant4:
        /*0000*/ 	.dword	_ZN39_INTERNAL_7141f63b_4_k_cu_843cf0c4_34784cuda3std3__45__cpo5beginE
	.align		8
        /*0008*/ 	.dword	_ZN39_INTERNAL_7141f63b_4_k_cu_843cf0c4_34784cuda3std3__45__cpo3endE
	.align		8
        /*0010*/ 	.dword	_ZN39_INTERNAL_7141f63b_4_k_cu_843cf0c4_34784cuda3std3__45__cpo6cbeginE
	.align		8
        /*0018*/ 	.dword	_ZN39_INTERNAL_7141f63b_4_k_cu_843cf0c4_34784cuda3std3__45__cpo4cendE
	.align		8
        /*0020*/ 	.dword	_ZN39_INTERNAL_7141f63b_4_k_cu_843cf0c4_34784cuda3std3__441_GLOBAL__N__7141f63b_4_k_cu_843cf0c4_34786ignoreE
	.align		8
        /*0028*/ 	.dword	_ZN39_INTERNAL_7141f63b_4_k_cu_843cf0c4_34784cuda3std3__419piecewise_constructE
	.align		8
        /*0030*/ 	.dword	_ZN39_INTERNAL_7141f63b_4_k_cu_843cf0c4_34784cuda3std3__48in_placeE
	.align		8
        /*0038*/ 	.dword	_ZN39_INTERNAL_7141f63b_4_k_cu_843cf0c4_34784cuda3std6ranges3__45__cpo4swapE
	.align		8
        /*0040*/ 	.dword	_ZN39_INTERNAL_7141f63b_4_k_cu_843cf0c4_34784cuda3std6ranges3__45__cpo9iter_moveE
	.align		8
        /*0048*/ 	.dword	_ZN39_INTERNAL_7141f63b_4_k_cu_843cf0c4_34784cute7productE
	.align		8
        /*0050*/ 	.dword	_ZN39_INTERNAL_7141f63b_4_k_cu_843cf0c4_34784cute1_E


//--------------------- .text._ZN7cutlass13device_kernelINS_4conv6kernel13ConvUniversalINS1_16ConvProblemShapeILNS1_8OperatorE0ELi3EEENS1_10collective14CollectiveConvINS1_46MainloopSm90TmaGmmaWarpSpecializedImplicitGemmILS5_0ELi18ELi3EN4cute5tupleIJNSA_1CILi2EEENSC_ILi1EEESE_EEENS1_36KernelImplicitTmaWarpSpecializedSm90ELi1EEENSB_IJNSC_ILi64EEENSC_ILi128EEENSB_IJNSC_ILi32EEEEEEEEENS_10bfloat16_tESN_NSA_8TiledMMAINSA_8MMA_AtomIJNSA_4SM904GMMA28MMA_64x128x16_F32BF16BF16_SSILNSR_5MajorE0ELST_0ELNSR_7ScaleInE1ELSU_1EEEEEENSA_6LayoutINSB_IJSE_SE_SE_EEENSB_IJNSC_ILi0EEESZ_SZ_EEEEENSB_IJNSA_10UnderscoreES12_S12_EEEEENS7_6detail26Sm90ImplicitGemmTileTraitsINSA_20SM90_TMA_LOAD_IM2COLENSA_14ComposedLayoutINSA_7SwizzleILi2ELi4ELi3EEENSA_18smem_ptr_flag_bitsILi16EEENSX_INSB_IJNSB_IJNSC_ILi8EEES1D_EEENSB_IJSK_SE_EEENSB_IJSE_NSC_ILi18EEEEEEEEENSB_IJNSB_IJSK_NSC_ILi256EEEEEENSB_IJSE_SZ_EEENSB_IJSZ_NSC_ILi2048EEEEEEEEEEEEEvEENS16_INSA_23SM90_TMA_LOAD_MULTICASTENS18_IS1A_S1C_NSX_INSB_IJNSB_IJS1D_NSC_ILi16EEEEEES1F_S1H_EEENSB_IJS1K_S1L_NSB_IJSZ_NSC_ILi4096EEEEEEEEEEEEEvEEEENS_8epilogue10collective6detail29Sm90TmaWarpSpecializedAdapterINS24_15DefaultEpilogueISN_NSB_IJNSB_IJllllEEESE_SZ_EEES29_NS23_6thread17LinearCombinationISN_Li1EffLNS2A_9ScaleType4KindE0ELNS_15FloatRoundStyleE2ESN_EENS_4gemm15EpilogueDefaultEEEEEvvEEEEvNT_6ParamsE --------------------------
	.section	.text._ZN7cutlass13device_kernelINS_4conv6kernel13ConvUniversalINS1_16ConvProblemShapeILNS1_8OperatorE0ELi3EEENS1_10collective14CollectiveConvINS1_46MainloopSm90TmaGmmaWarpSpecializedImplicitGemmILS5_0ELi18ELi3EN4cute5tupleIJNSA_1CILi2EEENSC_ILi1EEESE_EEENS1_36KernelImplicitTmaWarpSpecializedSm90ELi1EEENSB_IJNSC_ILi64EEENSC_ILi128EEENSB_IJNSC_ILi32EEEEEEEEENS_10bfloat16_tESN_NSA_8TiledMMAINSA_8MMA_AtomIJNSA_4SM904GMMA28MMA_64x128x16_F32BF16BF16_SSILNSR_5MajorE0ELST_0ELNSR_7ScaleInE1ELSU_1EEEEEENSA_6LayoutINSB_IJSE_SE_SE_EEENSB_IJNSC_ILi0EEESZ_SZ_EEEEENSB_IJNSA_10UnderscoreES12_S12_EEEEENS7_6detail26Sm90ImplicitGemmTileTraitsINSA_20SM90_TMA_LOAD_IM2COLENSA_14ComposedLayoutINSA_7SwizzleILi2ELi4ELi3EEENSA_18smem_ptr_flag_bitsILi16EEENSX_INSB_IJNSB_IJNSC_ILi8EEES1D_EEENSB_IJSK_SE_EEENSB_IJSE_NSC_ILi18EEEEEEEEENSB_IJNSB_IJSK_NSC_ILi256EEEEEENSB_IJSE_SZ_EEENSB_IJSZ_NSC_ILi2048EEEEEEEEEEEEEvEENS16_INSA_23SM90_TMA_LOAD_MULTICASTENS18_IS1A_S1C_NSX_INSB_IJNSB_IJS1D_NSC_ILi16EEEEEES1F_S1H_EEENSB_IJS1K_S1L_NSB_IJSZ_NSC_ILi4096EEEEEEEEEEEEEvEEEENS_8epilogue10collective6detail29Sm90TmaWarpSpecializedAdapterINS24_15DefaultEpilogueISN_NSB_IJNSB_IJllllEEESE_SZ_EEES29_NS23_6thread17LinearCombinationISN_Li1EffLNS2A_9ScaleType4KindE0ELNS_15FloatRoundStyleE2ESN_EENS_4gemm15EpilogueDefaultEEEEEvvEEEEvNT_6ParamsE,"ax",@progbits
	.align	128
.text._ZN7cutlass13device_kernelINS_4conv6kernel13ConvUniversalINS1_16ConvProblemShapeILNS1_8OperatorE0ELi3EEENS1_10collective14CollectiveConvINS1_46MainloopSm90TmaGmmaWarpSpecializedImplicitGemmILS5_0ELi18ELi3EN4cute5tupleIJNSA_1CILi2EEENSC_ILi1EEESE_EEENS1_36KernelImplicitTmaWarpSpecializedSm90ELi1EEENSB_IJNSC_ILi64EEENSC_ILi128EEENSB_IJNSC_ILi32EEEEEEEEENS_10bfloat16_tESN_NSA_8TiledMMAINSA_8MMA_AtomIJNSA_4SM904GMMA28MMA_64x128x16_F32BF16BF16_SSILNSR_5MajorE0ELST_0ELNSR_7ScaleInE1ELSU_1EEEEEENSA_6LayoutINSB_IJSE_SE_SE_EEENSB_IJNSC_ILi0EEESZ_SZ_EEEEENSB_IJNSA_10UnderscoreES12_S12_EEEEENS7_6detail26Sm90ImplicitGemmTileTraitsINSA_20SM90_TMA_LOAD_IM2COLENSA_14ComposedLayoutINSA_7SwizzleILi2ELi4ELi3EEENSA_18smem_ptr_flag_bitsILi16EEENSX_INSB_IJNSB_IJNSC_ILi8EEES1D_EEENSB_IJSK_SE_EEENSB_IJSE_NSC_ILi18EEEEEEEEENSB_IJNSB_IJSK_NSC_ILi256EEEEEENSB_IJSE_SZ_EEENSB_IJSZ_NSC_ILi2048EEEEEEEEEEEEEvEENS16_INSA_23SM90_TMA_LOAD_MULTICASTENS18_IS1A_S1C_NSX_INSB_IJNSB_IJS1D_NSC_ILi16EEEEEES1F_S1H_EEENSB_IJS1K_S1L_NSB_IJSZ_NSC_ILi4096EEEEEEEEEEEEEvEEEENS_8epilogue10collective6detail29Sm90TmaWarpSpecializedAdapterINS24_15DefaultEpilogueISN_NSB_IJNSB_IJllllEEESE_SZ_EEES29_NS23_6thread17LinearCombinationISN_Li1EffLNS2A_9ScaleType4KindE0ELNS_15FloatRoundStyleE2ESN_EENS_4gemm15EpilogueDefaultEEEEEvvEEEEvNT_6ParamsE:
        .type           _ZN7cutlass13device_kernelINS_4conv6kernel13ConvUniversalINS1_16ConvProblemShapeILNS1_8OperatorE0ELi3EEENS1_10collective14CollectiveConvINS1_46MainloopSm90TmaGmmaWarpSpecializedImplicitGemmILS5_0ELi18ELi3EN4cute5tupleIJNSA_1CILi2EEENSC_ILi1EEESE_EEENS1_36KernelImplicitTmaWarpSpecializedSm90ELi1EEENSB_IJNSC_ILi64EEENSC_ILi128EEENSB_IJNSC_ILi32EEEEEEEEENS_10bfloat16_tESN_NSA_8TiledMMAINSA_8MMA_AtomIJNSA_4SM904GMMA28MMA_64x128x16_F32BF16BF16_SSILNSR_5MajorE0ELST_0ELNSR_7ScaleInE1ELSU_1EEEEEENSA_6LayoutINSB_IJSE_SE_SE_EEENSB_IJNSC_ILi0EEESZ_SZ_EEEEENSB_IJNSA_10UnderscoreES12_S12_EEEEENS7_6detail26Sm90ImplicitGemmTileTraitsINSA_20SM90_TMA_LOAD_IM2COLENSA_14ComposedLayoutINSA_7SwizzleILi2ELi4ELi3EEENSA_18smem_ptr_flag_bitsILi16EEENSX_INSB_IJNSB_IJNSC_ILi8EEES1D_EEENSB_IJSK_SE_EEENSB_IJSE_NSC_ILi18EEEEEEEEENSB_IJNSB_IJSK_NSC_ILi256EEEEEENSB_IJSE_SZ_EEENSB_IJSZ_NSC_ILi2048EEEEEEEEEEEEEvEENS16_INSA_23SM90_TMA_LOAD_MULTICASTENS18_IS1A_S1C_NSX_INSB_IJNSB_IJS1D_NSC_ILi16EEEEEES1F_S1H_EEENSB_IJS1K_S1L_NSB_IJSZ_NSC_ILi4096EEEEEEEEEEEEEvEEEENS_8epilogue10collective6detail29Sm90TmaWarpSpecializedAdapterINS24_15DefaultEpilogueISN_NSB_IJNSB_IJllllEEESE_SZ_EEES29_NS23_6thread17LinearCombinationISN_Li1EffLNS2A_9ScaleType4KindE0ELNS_15FloatRoundStyleE2ESN_EENS_4gemm15EpilogueDefaultEEEEEvvEEEEvNT_6ParamsE,@function
        .size           _ZN7cutlass13device_kernelINS_4conv6kernel13ConvUniversalINS1_16ConvProblemShapeILNS1_8OperatorE0ELi3EEENS1_10collective14CollectiveConvINS1_46MainloopSm90TmaGmmaWarpSpecializedImplicitGemmILS5_0ELi18ELi3EN4cute5tupleIJNSA_1CILi2EEENSC_ILi1EEESE_EEENS1_36KernelImplicitTmaWarpSpecializedSm90ELi1EEENSB_IJNSC_ILi64EEENSC_ILi128EEENSB_IJNSC_ILi32EEEEEEEEENS_10bfloat16_tESN_NSA_8TiledMMAINSA_8MMA_AtomIJNSA_4SM904GMMA28MMA_64x128x16_F32BF16BF16_SSILNSR_5MajorE0ELST_0ELNSR_7ScaleInE1ELSU_1EEEEEENSA_6LayoutINSB_IJSE_SE_SE_EEENSB_IJNSC_ILi0EEESZ_SZ_EEEEENSB_IJNSA_10UnderscoreES12_S12_EEEEENS7_6detail26Sm90ImplicitGemmTileTraitsINSA_20SM90_TMA_LOAD_IM2COLENSA_14ComposedLayoutINSA_7SwizzleILi2ELi4ELi3EEENSA_18smem_ptr_flag_bitsILi16EEENSX_INSB_IJNSB_IJNSC_ILi8EEES1D_EEENSB_IJSK_SE_EEENSB_IJSE_NSC_ILi18EEEEEEEEENSB_IJNSB_IJSK_NSC_ILi256EEEEEENSB_IJSE_SZ_EEENSB_IJSZ_NSC_ILi2048EEEEEEEEEEEEEvEENS16_INSA_23SM90_TMA_LOAD_MULTICASTENS18_IS1A_S1C_NSX_INSB_IJNSB_IJS1D_NSC_ILi16EEEEEES1F_S1H_EEENSB_IJS1K_S1L_NSB_IJSZ_NSC_ILi4096EEEEEEEEEEEEEvEEEENS_8epilogue10collective6detail29Sm90TmaWarpSpecializedAdapterINS24_15DefaultEpilogueISN_NSB_IJNSB_IJllllEEESE_SZ_EEES29_NS23_6thread17LinearCombinationISN_Li1EffLNS2A_9ScaleType4KindE0ELNS_15FloatRoundStyleE2ESN_EENS_4gemm15EpilogueDefaultEEEEEvvEEEEvNT_6ParamsE,(.L_x_178 - _ZN7cutlass13device_kernelINS_4conv6kernel13ConvUniversalINS1_16ConvProblemShapeILNS1_8OperatorE0ELi3EEENS1_10collective14CollectiveConvINS1_46MainloopSm90TmaGmmaWarpSpecializedImplicitGemmILS5_0ELi18ELi3EN4cute5tupleIJNSA_1CILi2EEENSC_ILi1EEESE_EEENS1_36KernelImplicitTmaWarpSpecializedSm90ELi1EEENSB_IJNSC_ILi64EEENSC_ILi128EEENSB_IJNSC_ILi32EEEEEEEEENS_10bfloat16_tESN_NSA_8TiledMMAINSA_8MMA_AtomIJNSA_4SM904GMMA28MMA_64x128x16_F32BF16BF16_SSILNSR_5MajorE0ELST_0ELNSR_7ScaleInE1ELSU_1EEEEEENSA_6LayoutINSB_IJSE_SE_SE_EEENSB_IJNSC_ILi0EEESZ_SZ_EEEEENSB_IJNSA_10UnderscoreES12_S12_EEEEENS7_6detail26Sm90ImplicitGemmTileTraitsINSA_20SM90_TMA_LOAD_IM2COLENSA_14ComposedLayoutINSA_7SwizzleILi2ELi4ELi3EEENSA_18smem_ptr_flag_bitsILi16EEENSX_INSB_IJNSB_IJNSC_ILi8EEES1D_EEENSB_IJSK_SE_EEENSB_IJSE_NSC_ILi18EEEEEEEEENSB_IJNSB_IJSK_NSC_ILi256EEEEEENSB_IJSE_SZ_EEENSB_IJSZ_NSC_ILi2048EEEEEEEEEEEEEvEENS16_INSA_23SM90_TMA_LOAD_MULTICASTENS18_IS1A_S1C_NSX_INSB_IJNSB_IJS1D_NSC_ILi16EEEEEES1F_S1H_EEENSB_IJS1K_S1L_NSB_IJSZ_NSC_ILi4096EEEEEEEEEEEEEvEEEENS_8epilogue10collective6detail29Sm90TmaWarpSpecializedAdapterINS24_15DefaultEpilogueISN_NSB_IJNSB_IJllllEEESE_SZ_EEES29_NS23_6thread17LinearCombinationISN_Li1EffLNS2A_9ScaleType4KindE0ELNS_15FloatRoundStyleE2ESN_EENS_4gemm15EpilogueDefaultEEEEEvvEEEEvNT_6ParamsE)
        .other          _ZN7cutlass13device_kernelINS_4conv6kernel13ConvUniversalINS1_16ConvProblemShapeILNS1_8OperatorE0ELi3EEENS1_10collective14CollectiveConvINS1_46MainloopSm90TmaGmmaWarpSpecializedImplicitGemmILS5_0ELi18ELi3EN4cute5tupleIJNSA_1CILi2EEENSC_ILi1EEESE_EEENS1_36KernelImplicitTmaWarpSpecializedSm90ELi1EEENSB_IJNSC_ILi64EEENSC_ILi128EEENSB_IJNSC_ILi32EEEEEEEEENS_10bfloat16_tESN_NSA_8TiledMMAINSA_8MMA_AtomIJNSA_4SM904GMMA28MMA_64x128x16_F32BF16BF16_SSILNSR_5MajorE0ELST_0ELNSR_7ScaleInE1ELSU_1EEEEEENSA_6LayoutINSB_IJSE_SE_SE_EEENSB_IJNSC_ILi0EEESZ_SZ_EEEEENSB_IJNSA_10UnderscoreES12_S12_EEEEENS7_6detail26Sm90ImplicitGemmTileTraitsINSA_20SM90_TMA_LOAD_IM2COLENSA_14ComposedLayoutINSA_7SwizzleILi2ELi4ELi3EEENSA_18smem_ptr_flag_bitsILi16EEENSX_INSB_IJNSB_IJNSC_ILi8EEES1D_EEENSB_IJSK_SE_EEENSB_IJSE_NSC_ILi18EEEEEEEEENSB_IJNSB_IJSK_NSC_ILi256EEEEEENSB_IJSE_SZ_EEENSB_IJSZ_NSC_ILi2048EEEEEEEEEEEEEvEENS16_INSA_23SM90_TMA_LOAD_MULTICASTENS18_IS1A_S1C_NSX_INSB_IJNSB_IJS1D_NSC_ILi16EEEEEES1F_S1H_EEENSB_IJS1K_S1L_NSB_IJSZ_NSC_ILi4096EEEEEEEEEEEEEvEEEENS_8epilogue10collective6detail29Sm90TmaWarpSpecializedAdapterINS24_15DefaultEpilogueISN_NSB_IJNSB_IJllllEEESE_SZ_EEES29_NS23_6thread17LinearCombinationISN_Li1EffLNS2A_9ScaleType4KindE0ELNS_15FloatRoundStyleE2ESN_EENS_4gemm15EpilogueDefaultEEEEEvvEEEEvNT_6ParamsE,@"STO_CUDA_ENTRY STV_DEFAULT"
_ZN7cutlass13device_kernelINS_4conv6kernel13ConvUniversalINS1_16ConvProblemShapeILNS1_8OperatorE0ELi3EEENS1_10collective14CollectiveConvINS1_46MainloopSm90TmaGmmaWarpSpecializedImplicitGemmILS5_0ELi18ELi3EN4cute5tupleIJNSA_1CILi2EEENSC_ILi1EEESE_EEENS1_36KernelImplicitTmaWarpSpecializedSm90ELi1EEENSB_IJNSC_ILi64EEENSC_ILi128EEENSB_IJNSC_ILi32EEEEEEEEENS_10bfloat16_tESN_NSA_8TiledMMAINSA_8MMA_AtomIJNSA_4SM904GMMA28MMA_64x128x16_F32BF16BF16_SSILNSR_5MajorE0ELST_0ELNSR_7ScaleInE1ELSU_1EEEEEENSA_6LayoutINSB_IJSE_SE_SE_EEENSB_IJNSC_ILi0EEESZ_SZ_EEEEENSB_IJNSA_10UnderscoreES12_S12_EEEEENS7_6detail26Sm90ImplicitGemmTileTraitsINSA_20SM90_TMA_LOAD_IM2COLENSA_14ComposedLayoutINSA_7SwizzleILi2ELi4ELi3EEENSA_18smem_ptr_flag_bitsILi16EEENSX_INSB_IJNSB_IJNSC_ILi8EEES1D_EEENSB_IJSK_SE_EEENSB_IJSE_NSC_ILi18EEEEEEEEENSB_IJNSB_IJSK_NSC_ILi256EEEEEENSB_IJSE_SZ_EEENSB_IJSZ_NSC_ILi2048EEEEEEEEEEEEEvEENS16_INSA_23SM90_TMA_LOAD_MULTICASTENS18_IS1A_S1C_NSX_INSB_IJNSB_IJS1D_NSC_ILi16EEEEEES1F_S1H_EEENSB_IJS1K_S1L_NSB_IJSZ_NSC_ILi4096EEEEEEEEEEEEEvEEEENS_8epilogue10collective6detail29Sm90TmaWarpSpecializedAdapterINS24_15DefaultEpilogueISN_NSB_IJNSB_IJllllEEESE_SZ_EEES29_NS23_6thread17LinearCombinationISN_Li1EffLNS2A_9ScaleType4KindE0ELNS_15FloatRoundStyleE2ESN_EENS_4gemm15EpilogueDefaultEEEEEvvEEEEvNT_6ParamsE:
[----:B------:R-:W-:Y:S01]  /*0000*/  LDC R1, c[0x0][0x28] ;  /* 0x00000a00ff017b82 */ /* 0x000fe20000000800 */
[----:B------:R-:W0:Y:S01]  /*0010*/  S2R R10, SR_TID.X ;  /* 0x00000000000a7919 */ /* 0x000e220000002100 */
[----:B------:R-:W-:Y:S01]  /*0020*/  ELECT P0, URZ, PT ;  /* 0x00000000003f782f */ /* 0x000fe20003800000 */
[----:B------:R-:W-:Y:S01]  /*0030*/  BSSY B0, `(.L_x_0) ;  /* 0x0000010000007945 */ /* 0x000fe20003800000 */
[----:B------:R-:W1:Y:S01]  /*0040*/  S2R R11, SR_CTAID.X ;  /* 0x00000000000b7919 */ /* 0x000e620000002500 */
[--C-:B0-----:R-:W-:Y:S02]  /*0050*/  SHF.R.U32.HI R0, RZ, 0x5, R10.reuse ;  /* 0x00000005ff007819 */ /* 0x101fe4000001160a */
[----:B------:R-:W-:-:S03]  /*0060*/  SHF.R.U32.HI R3, RZ, 0x7, R10 ;  /* 0x00000007ff037819 */ /* 0x000fc6000001160a */
[----:B------:R-:W0:Y:S04]  /*0070*/  SHFL.IDX PT, R2, R0, RZ, 0x1f ;  /* 0x00001fff00027589 */ /* 0x000e2800000e0000 */
[----:B------:R2:W3:Y:S01]  /*0080*/  SHFL.IDX PT, R9, R3, RZ, 0x1f ;  /* 0x00001fff03097589 */ /* 0x0004e200000e0000 */
[----:B0-----:R-:W-:-:S13]  /*0090*/  ISETP.NE.OR P0, PT, R2, RZ, !P0 ;  /* 0x000000ff0200720c */ /* 0x001fda0004705670 */
[----:B-123--:R-:W-:Y:S05]  /*00a0*/  @P0 BRA `(.L_x_1) ;  /* 0x0000000000200947 */ /* 0x00efea0003800000 */
[----:B------:R-:W-:Y:S02]  /*00b0*/  ULDC.64 UR4, c[0x0][0x198] ;  /* 0x0000660000047ab9 */ /* 0x000fe40000000a00 */
[----:B------:R-:W-:Y:S02]  /*00c0*/  UIADD3 UR6, UP0, UR4, 0xf0, URZ ;  /* 0x000000f004067890 */ /* 0x000fe4000ff1e03f */
[----:B------:R-:W-:Y:S02]  /*00d0*/  UIADD3 UR4, UP1, UR4, 0x270, URZ ;  /* 0x0000027004047890 */ /* 0x000fe4000ff3e03f */
[----:B------:R-:W-:Y:S02]  /*00e0*/  UIADD3.X UR7, URZ, UR5, URZ, UP0, !UPT ;  /* 0x000000053f077290 */ /* 0x000fe400087fe43f */
[----:B------:R-:W-:-:S07]  /*00f0*/  UIADD3.X UR5, URZ, UR5, URZ, UP1, !UPT ;  /* 0x000000053f057290 */ /* 0x000fce0008ffe43f */
[----:B------:R0:W-:Y:S02]  /*0100*/  UTMACCTL.PF [UR6] ;  /* 0x00000000060079b9 */ /* 0x0001e40008040000 */
[----:B------:R0:W-:Y:S02]  /*0110*/  UTMACCTL.PF [UR4] ;  /* 0x00000000040079b9 */ /* 0x0001e40008040000 */
[----:B0-----:R-:W-:Y:S01]  /*0120*/  NOP ;  /* 0x0000000000007918 */ /* 0x001fe20000000000 */
.L_x_1:
[----:B------:R-:W-:Y:S05]  /*0130*/  BSYNC B0 ;  /* 0x0000000000007941 */ /* 0x000fea0003800000 */
.L_x_0:
[----:B------:R-:W0:Y:S01]  /*0140*/  SHFL.IDX PT, R0, R0, RZ, 0x1f ;  /* 0x00001fff00007589 */ /* 0x000e2200000e0000 */
[----:B------:R-:W-:Y:S02]  /*0150*/  SHF.R.S32.HI R3, RZ, 0x1f, R10 ;  /* 0x0000001fff037819 */ /* 0x000fe4000001140a */
[----:B------:R-:W-:Y:S01]  /*0160*/  I2FP.F32.U32 R6, R11 ;  /* 0x0000000b00067245 */ /* 0x000fe20000201000 */
[----:B------:R-:W1:Y:S01]  /*0170*/  S2R R13, SR_CTAID.Y ;  /* 0x00000000000d7919 */ /* 0x000e620000002600 */
[----:B------:R-:W-:-:S04]  /*0180*/  LEA.HI R3, R3, R10, RZ, 0x7 ;  /* 0x0000000a03037211 */ /* 0x000fc800078f38ff */
[----:B------:R-:W-:-:S05]  /*0190*/  LOP3.LUT R3, R3, 0xffffff80, RZ, 0xc0, !PT ;  /* 0xffffff8003037812 */ /* 0x000fca00078ec0ff */
[----:B------:R-:W-:-:S05]  /*01a0*/  IMAD.IADD R12, R10, 0x1, -R3 ;  /* 0x000000010a0c7824 */ /* 0x000fca00078e0a03 */
[----:B------:R-:W-:-:S04]  /*01b0*/  SHF.R.S32.HI R3, RZ, 0x1f, R12 ;  /* 0x0000001fff037819 */ /* 0x000fc8000001140c */
[----:B------:R-:W-:Y:S02]  /*01c0*/  LEA.HI R3, R3, R12, RZ, 0x3 ;  /* 0x0000000c03037211 */ /* 0x000fe400078f18ff */
[----:B0-----:R-:W-:Y:S02]  /*01d0*/  ISETP.NE.AND P0, PT, R0, RZ, PT ;  /* 0x000000ff0000720c */ /* 0x001fe40003f05270 */
[--C-:B------:R-:W-:Y:S02]  /*01e0*/  SHF.R.S32.HI R4, RZ, 0x3, R3.reuse ;  /* 0x00000003ff047819 */ /* 0x100fe40000011403 */
[----:B------:R-:W-:Y:S02]  /*01f0*/  SHF.R.S32.HI R3, RZ, 0x1f, R3 ;  /* 0x0000001fff037819 */ /* 0x000fe40000011403 */
[----:B------:R-:W-:-:S07]  /*0200*/  SHF.R.S32.HI R5, RZ, 0x1f, R0 ;  /* 0x0000001fff057819 */ /* 0x000fce0000011400 */
[----:B-1----:R-:W-:Y:S05]  /*0210*/  @P0 BRA `(.L_x_2) ;  /* 0x0000000000d40947 */ /* 0x002fea0003800000 */
[----:B------:R-:W-:Y:S01]  /*0220*/  ELECT P0, URZ, PT ;  /* 0x00000000003f782f */ /* 0x000fe20003800000 */
[----:B------:R-:W-:-:S12]  /*0230*/  BSSY B0, `(.L_x_2) ;  /* 0x0000033000007945 */ /* 0x000fd80003800000 */
[----:B------:R-:W-:Y:S05]  /*0240*/  @!P0 BRA `(.L_x_3) ;  /* 0x0000000000c48947 */ /* 0x000fea0003800000 */
[----:B------:R-:W0:Y:S01]  /*0250*/  S2UR UR8, SR_CgaCtaId ;  /* 0x00000000000879c3 */ /* 0x000e220000008800 */
[----:B------:R-:W-:Y:S01]  /*0260*/  UMOV UR4, 0x400 ;  /* 0x0000040000047882 */ /* 0x000fe20000000000 */
[----:B------:R-:W-:Y:S01]  /*0270*/  UMOV UR5, 0x1 ;  /* 0x0000000100057882 */ /* 0x000fe20000000000 */
[----:B------:R-:W-:Y:S02]  /*0280*/  UMOV UR6, 0x2 ;  /* 0x0000000200067882 */ /* 0x000fe40000000000 */
[----:B------:R-:W-:-:S04]  /*0290*/  UIADD3 UR6, -UR6, 0x100000, URZ ;  /* 0x0010000006067890 */ /* 0x000fc8000fffe13f */
[----:B------:R-:W-:Y:S02]  /*02a0*/  USHF.L.U32 UR7, UR6, 0xb, URZ ;  /* 0x0000000b06077899 */ /* 0x000fe4000800063f */
[----:B------:R-:W-:Y:S02]  /*02b0*/  USHF.L.U32 UR6, UR6, 0x1, URZ ;  /* 0x0000000106067899 */ /* 0x000fe4000800063f */
[----:B0-----:R-:W-:Y:S02]  /*02c0*/  ULEA UR8, UR8, UR4, 0x18 ;  /* 0x0000000408087291 */ /* 0x001fe4000f8ec03f */
[----:B------:R-:W-:-:S04]  /*02d0*/  UIADD3 UR4, -UR5, 0x100000, URZ ;  /* 0x0010000005047890 */ /* 0x000fc8000fffe13f */
[----:B------:R-:W-:Y:S02]  /*02e0*/  USHF.L.U32 UR5, UR4, 0xb, URZ ;  /* 0x0000000b04057899 */ /* 0x000fe4000800063f */
[----:B------:R-:W-:Y:S01]  /*02f0*/  USHF.L.U32 UR4, UR4, 0x1, URZ ;  /* 0x0000000104047899 */ /* 0x000fe2000800063f */
[----:B------:R-:W0:Y:S11]  /*0300*/  FENCE.VIEW.ASYNC.S ;  /* 0x00000000000073c6 */ /* 0x000e360000000000 */
[----:B0-----:R0:W1:Y:S01]  /*0310*/  SYNCS.EXCH.64 URZ, [UR8+0x36000], UR4 ;  /* 0x03600004083f75b2 */ /* 0x0010620008000100 */
[----:B------:R0:W2:Y:S01]  /*0320*/  SYNCS.EXCH.64 URZ, [UR8+0x36090], UR6 ;  /* 0x03609006083f75b2 */ /* 0x0000a20008000100 */
[----:B------:R0:W3:Y:S01]  /*0330*/  SYNCS.EXCH.64 URZ, [UR8+0x36008], UR4 ;  /* 0x03600804083f75b2 */ /* 0x0000e20008000100 */
[----:B------:R0:W4:Y:S01]  /*0340*/  SYNCS.EXCH.64 URZ, [UR8+0x36098], UR6 ;  /* 0x03609806083f75b2 */ /* 0x0001220008000100 */
[----:B------:R0:W0:Y:S01]  /*0350*/  SYNCS.EXCH.64 URZ, [UR8+0x36010], UR4 ;  /* 0x03601004083f75b2 */ /* 0x0000220008000100 */
        /* <DEDUP_REMOVED lines=31> */
[----:B-1234-:R-:W-:Y:S01]  /*0550*/  NOP ;  /* 0x0000000000007918 */ /* 0x01efe20000000000 */
.L_x_3:
[----:B0-----:R-:W-:Y:S05]  /*0560*/  BSYNC B0 ;  /* 0x0000000000007941 */ /* 0x001fea0003800000 */
.L_x_2:
[----:B------:R-:W-:Y:S01]  /*0570*/  ULDC UR4, c[0x0][0x150] ;  /* 0x0000540000047ab9 */ /* 0x000fe20000000800 */
[----:B------:R-:W-:Y:S01]  /*0580*/  LEA.HI R3, R3, R4, RZ, 0x2 ;  /* 0x0000000403037211 */ /* 0x000fe200078f10ff */
[----:B------:R-:W-:Y:S01]  /*0590*/  FMUL R6, R6, UR4 ;  /* 0x0000000406067c20 */ /* 0x000fe20008400000 */
[----:B------:R-:W-:Y:S01]  /*05a0*/  LEA.HI R5, R5, R0, RZ, 0x2 ;  /* 0x0000000005057211 */ /* 0x000fe200078f10ff */
[----:B------:R-:W-:Y:S01]  /*05b0*/  ULDC UR4, c[0x0][0x154] ;  /* 0x0000550000047ab9 */ /* 0x000fe20000000800 */
[----:B------:R-:W-:Y:S01]  /*05c0*/  LOP3.LUT R3, R3, 0xfffffffc, RZ, 0xc0, !PT ;  /* 0xfffffffc03037812 */ /* 0x000fe200078ec0ff */
[----:B------:R-:W0:Y:S01]  /*05d0*/  LDC R14, c[0x0][0x140] ;  /* 0x00005000ff0e7b82 */ /* 0x000e220000000800 */
[----:B------:R-:W-:Y:S01]  /*05e0*/  LOP3.LUT R5, R5, 0x3ffffffc, RZ, 0xc0, !PT ;  /* 0x3ffffffc05057812 */ /* 0x000fe200078ec0ff */
[----:B------:R-:W1:Y:S01]  /*05f0*/  F2I.U32.TRUNC.NTZ R6, R6 ;  /* 0x0000000600067305 */ /* 0x000e62000020f000 */
[----:B------:R-:W-:Y:S01]  /*0600*/  LOP3.LUT P0, RZ, R12, 0x7, RZ, 0xc0, !PT ;  /* 0x000000070cff7812 */ /* 0x000fe2000780c0ff */
[----:B------:R-:W-:Y:S01]  /*0610*/  IMAD.IADD R3, R4, 0x1, -R3 ;  /* 0x0000000104037824 */ /* 0x000fe200078e0a03 */
[----:B------:R-:W-:Y:S01]  /*0620*/  ISETP.NE.AND P3, PT, R9, 0x1, PT ;  /* 0x000000010900780c */ /* 0x000fe20003f65270 */
[----:B------:R-:W-:Y:S01]  /*0630*/  IMAD.IADD R0, R0, 0x1, -R5 ;  /* 0x0000000100007824 */ /* 0x000fe200078e0a05 */
[----:B------:R-:W-:Y:S01]  /*0640*/  I2FP.F32.U32 R5, R13 ;  /* 0x0000000d00057245 */ /* 0x000fe20000201000 */
[----:B------:R-:W-:Y:S01]  /*0650*/  NOP ;  /* 0x0000000000007918 */ /* 0x000fe20000000000 */
[----:B------:R-:W-:Y:S01]  /*0660*/  NOP ;  /* 0x0000000000007918 */ /* 0x000fe20000000000 */
[----:B------:R-:W-:-:S02]  /*0670*/  IMAD R4, R0, 0x4, R3 ;  /* 0x0000000400047824 */ /* 0x000fc400078e0203 */
[----:B------:R-:W-:Y:S01]  /*0680*/  FMUL R7, R5, UR4 ;  /* 0x0000000405077c20 */ /* 0x000fe20008400000 */
[----:B------:R-:W-:Y:S01]  /*0690*/  ULDC UR4, c[0x0][0x144] ;  /* 0x0000510000047ab9 */ /* 0x000fe20000000800 */
[C---:B------:R-:W-:Y:S01]  /*06a0*/  IMAD.SHL.U32 R5, R4.reuse, 0x4, RZ ;  /* 0x0000000404057824 */ /* 0x040fe200078e00ff */
[----:B------:R-:W-:Y:S01]  /*06b0*/  LEA.HI R0, R4, R4, RZ, 0x1 ;  /* 0x0000000404007211 */ /* 0x000fe200078f08ff */
[----:B-1----:R-:W-:Y:S02]  /*06c0*/  IMAD.MOV R8, RZ, RZ, -R6 ;  /* 0x000000ffff087224 */ /* 0x002fe400078e0a06 */
[----:B------:R-:W1:Y:S01]  /*06d0*/  F2I.U32.TRUNC.NTZ R7, R7 ;  /* 0x0000000700077305 */ /* 0x000e62000020f000 */
[----:B------:R-:W-:Y:S01]  /*06e0*/  LOP3.LUT R3, R0, 0xfffffffe, RZ, 0xc0, !PT ;  /* 0xfffffffe00037812 */ /* 0x000fe200078ec0ff */
[----:B------:R-:W-:Y:S01]  /*06f0*/  IMAD R0, R8, UR4, R11 ;  /* 0x0000000408007c24 */ /* 0x000fe2000f8e020b */
[----:B------:R-:W-:-:S03]  /*0700*/  ULDC UR4, c[0x0][0x148] ;  /* 0x0000520000047ab9 */ /* 0x000fc60000000800 */
[----:B------:R-:W-:Y:S01]  /*0710*/  IMAD.IADD R3, R4, 0x1, -R3 ;  /* 0x0000000104037824 */ /* 0x000fe200078e0a03 */
[----:B0-----:R-:W-:-:S04]  /*0720*/  ISETP.EQ.U32.AND P1, PT, R14, 0x1, PT ;  /* 0x000000010e00780c */ /* 0x001fc80003f22070 */
[----:B------:R-:W-:Y:S02]  /*0730*/  ISETP.NE.AND P4, PT, R3, R0, PT ;  /* 0x000000000300720c */ /* 0x000fe40003f85270 */
[----:B------:R-:W-:-:S04]  /*0740*/  SHF.R.S32.HI R3, RZ, 0x1f, R2 ;  /* 0x0000001fff037819 */ /* 0x000fc80000011402 */
[----:B------:R-:W-:Y:S02]  /*0750*/  LEA.HI R0, R3, R2, RZ, 0x2 ;  /* 0x0000000203007211 */ /* 0x000fe400078f10ff */
[----:B------:R-:W-:Y:S01]  /*0760*/  LOP3.LUT R3, R4, 0xc, R5, 0x78, !PT ;  /* 0x0000000c04037812 */ /* 0x000fe200078e7805 */
[----:B-1----:R-:W-:Y:S01]  /*0770*/  IMAD.MOV R4, RZ, RZ, -R7 ;  /* 0x000000ffff047224 */ /* 0x002fe200078e0a07 */
[----:B------:R-:W-:Y:S02]  /*0780*/  LOP3.LUT R5, R0, 0xfffffffc, RZ, 0xc0, !PT ;  /* 0xfffffffc00057812 */ /* 0x000fe400078ec0ff */
[C---:B------:R-:W-:Y:S01]  /*0790*/  ISETP.LT.U32.AND P0, PT, R3.reuse, 0x2, !P0 ;  /* 0x000000020300780c */ /* 0x040fe20004701070 */
[----:B------:R-:W-:Y:S01]  /*07a0*/  IMAD R7, R4, UR4, R13 ;  /* 0x0000000404077c24 */ /* 0x000fe2000f8e020d */
[----:B------:R-:W-:Y:S01]  /*07b0*/  @P4 LEA.HI R0, R3, R3, RZ, 0x1 ;  /* 0x0000000303004211 */ /* 0x000fe200078f08ff */
[----:B------:R-:W-:Y:S02]  /*07c0*/  IMAD.IADD R8, R2, 0x1, -R5 ;  /* 0x0000000102087824 */ /* 0x000fe400078e0a05 */
[----:B------:R-:W-:Y:S01]  /*07d0*/  IMAD.MOV.U32 R5, RZ, RZ, 0x1 ;  /* 0x00000001ff057424 */ /* 0x000fe200078e00ff */
[----:B------:R-:W-:-:S02]  /*07e0*/  @P4 SHF.R.S32.HI R0, RZ, 0x1, R0 ;  /* 0x00000001ff004819 */ /* 0x000fc40000011400 */
[----:B------:R-:W-:Y:S02]  /*07f0*/  LOP3.LUT P2, RZ, R9, R8, RZ, 0xfc, !PT ;  /* 0x0000000809ff7212 */ /* 0x000fe4000784fcff */
[----:B------:R-:W-:Y:S02]  /*0800*/  @P4 ISETP.NE.AND P5, PT, R0, R7, PT ;  /* 0x000000070000420c */ /* 0x000fe40003fa5270 */
[----:B------:R-:W-:Y:S02]  /*0810*/  SEL R4, RZ, 0x1, P2 ;  /* 0x00000001ff047807 */ /* 0x000fe40001000000 */
[----:B------:R-:W-:Y:S02]  /*0820*/  SEL R0, RZ, 0x1, !P0 ;  /* 0x00000001ff007807 */ /* 0x000fe40004000000 */
[----:B------:R-:W-:Y:S02]  /*0830*/  @P4 SEL R5, RZ, 0x1, P5 ;  /* 0x00000001ff054807 */ /* 0x000fe40002800000 */
[----:B------:R-:W-:-:S02]  /*0840*/  SEL R4, R4, 0x2, P3 ;  /* 0x0000000204047807 */ /* 0x000fc40001800000 */
[----:B------:R-:W-:Y:S01]  /*0850*/  LOP3.LUT R5, R5, R0, RZ, 0xc0, !PT ;  /* 0x0000000005057212 */ /* 0x000fe200078ec0ff */
[----:B------:R-:W-:Y:S06]  /*0860*/  @!P1 BRA `(.L_x_4) ;  /* 0x0000000000089947 */ /* 0x000fec0003800000 */
[----:B------:R-:W-:Y:S01]  /*0870*/  UCGABAR_ARV ;  /* 0x00000000000079c7 */ /* 0x000fe20008000000 */
[----:B------:R-:W-:Y:S05]  /*0880*/  BRA `(.L_x_5) ;  /* 0x0000000000047947 */ /* 0x000fea0003800000 */
.L_x_4:
[----:B------:R-:W-:Y:S01]  /*0890*/  NOP ;  /* 0x0000000000007918 */ /* 0x000fe20000000000 */
.L_x_5:
[----:B------:R-:W-:Y:S01]  /*08a0*/  ULDC.64 UR4, c[0x0][0x618] ;  /* 0x0001860000047ab9 */ /* 0x000fe20000000a00 */
[----:B------:R-:W-:Y:S01]  /*08b0*/  ULDC.64 UR12, c[0x0][0x208] ;  /* 0x00008200000c7ab9 */ /* 0x000fe20000000a00 */
[----:B------:R-:W-:-:S04]  /*08c0*/  ISETP.NE.U32.AND P0, PT, RZ, UR4, PT ;  /* 0x00000004ff007c0c */ /* 0x000fc8000bf05070 */
[----:B------:R-:W-:-:S13]  /*08d0*/  ISETP.NE.AND.EX P0, PT, RZ, UR5, PT, P0 ;  /* 0x00000005ff007c0c */ /* 0x000fda000bf05300 */
[----:B------:R-:W-:Y:S05]  /*08e0*/  @!P0 BRA `(.L_x_6) ;  /* 0x00000000001c8947 */ /* 0x000fea0003800000 */
[----:B------:R-:W0:Y:S02]  /*08f0*/  LDC.64 R6, c[0x0][0x618] ;  /* 0x00018600ff067b82 */ /* 0x000e240000000a00 */
[----:B0-----:R-:W2:Y:S02]  /*0900*/  LDG.E.64 R6, desc[UR12][R6.64] ;  /* 0x0000000c06067981 */ /* 0x001ea4000c1e1b00 */
[----:B--2---:R-:W-:-:S04]  /*0910*/  ISETP.NE.U32.AND P0, PT, R6, RZ, PT ;  /* 0x000000ff0600720c */ /* 0x004fc80003f05070 */
[----:B------:R-:W-:-:S13]  /*0920*/  ISETP.NE.AND.EX P0, PT, R7, RZ, PT, P0 ;  /* 0x000000ff0700720c */ /* 0x000fda0003f05300 */
[----:B------:R-:W-:Y:S05]  /*0930*/  @!P0 BRA `(.L_x_6) ;  /* 0x0000000000088947 */ /* 0x000fea0003800000 */
[----:B------:R0:W5:Y:S01]  /*0940*/  LD.E R0, desc[UR12][R6.64] ;  /* 0x0000000c06007980 */ /* 0x000162000c101900 */
[----:B------:R-:W-:Y:S05]  /*0950*/  BRA `(.L_x_7) ;  /* 0x0000000000207947 */ /* 0x000fea0003800000 */
.L_x_6:
[----:B------:R-:W-:Y:S02]  /*0960*/  ULDC.64 UR4, c[0x0][0x608] ;  /* 0x0001820000047ab9 */ /* 0x000fe40000000a00 */
[----:B------:R-:W-:-:S04]  /*0970*/  ISETP.NE.U32.AND P0, PT, RZ, UR4, PT ;  /* 0x00000004ff007c0c */ /* 0x000fc8000bf05070 */
[----:B------:R-:W-:-:S13]  /*0980*/  ISETP.NE.AND.EX P0, PT, RZ, UR5, PT, P0 ;  /* 0x00000005ff007c0c */ /* 0x000fda000bf05300 */
[----:B------:R-:W-:Y:S05]  /*0990*/  @!P0 BRA `(.L_x_8) ;  /* 0x00000000000c8947 */ /* 0x000fea0003800000 */
[----:B------:R-:W0:Y:S02]  /*09a0*/  LDC.64 R6, c[0x0][0x608] ;  /* 0x00018200ff067b82 */ /* 0x000e240000000a00 */
[----:B0-----:R1:W5:Y:S01]  /*09b0*/  LDG.E R0, desc[UR12][R6.64] ;  /* 0x0000000c06007981 */ /* 0x001362000c1e1900 */
[----:B------:R-:W-:Y:S05]  /*09c0*/  BRA `(.L_x_7) ;  /* 0x0000000000047947 */ /* 0x000fea0003800000 */
.L_x_8:
[----:B------:R-:W2:Y:S02]  /*09d0*/  LDC R0, c[0x0][0x600] ;  /* 0x00018000ff007b82 */ /* 0x000ea40000000800 */
.L_x_7:
[----:B------:R-:W-:Y:S02]  /*09e0*/  ULDC.64 UR4, c[0x0][0x620] ;  /* 0x0001880000047ab9 */ /* 0x000fe40000000a00 */
[----:B------:R-:W-:-:S04]  /*09f0*/  ISETP.NE.U32.AND P0, PT, RZ, UR4, PT ;  /* 0x00000004ff007c0c */ /* 0x000fc8000bf05070 */
[----:B------:R-:W-:-:S13]  /*0a00*/  ISETP.NE.AND.EX P0, PT, RZ, UR5, PT, P0 ;  /* 0x00000005ff007c0c */ /* 0x000fda000bf05300 */
[----:B------:R-:W-:Y:S05]  /*0a10*/  @!P0 BRA `(.L_x_9) ;  /* 0x00000000001c8947 */ /* 0x000fea0003800000 */
[----:B01----:R-:W0:Y:S02]  /*0a20*/  LDC.64 R6, c[0x0][0x620] ;  /* 0x00018800ff067b82 */ /* 0x003e240000000a00 */
[----:B0-----:R-:W3:Y:S02]  /*0a30*/  LDG.E.64 R6, desc[UR12][R6.64] ;  /* 0x0000000c06067981 */ /* 0x001ee4000c1e1b00 */
[----:B---3--:R-:W-:-:S04]  /*0a40*/  ISETP.NE.U32.AND P0, PT, R6, RZ, PT ;  /* 0x000000ff0600720c */ /* 0x008fc80003f05070 */
[----:B------:R-:W-:-:S13]  /*0a50*/  ISETP.NE.AND.EX P0, PT, R7, RZ, PT, P0 ;  /* 0x000000ff0700720c */ /* 0x000fda0003f05300 */
[----:B------:R-:W-:Y:S05]  /*0a60*/  @!P0 BRA `(.L_x_9) ;  /* 0x0000000000088947 */ /* 0x000fea0003800000 */
[----:B------:R0:W5:Y:S01]  /*0a70*/  LD.E R2, desc[UR12][R6.64] ;  /* 0x0000000c06027980 */ /* 0x000162000c101900 */
[----:B------:R-:W-:Y:S05]  /*0a80*/  BRA `(.L_x_10) ;  /* 0x0000000000207947 */ /* 0x000fea0003800000 */
.L_x_9:
[----:B------:R-:W-:Y:S02]  /*0a90*/  ULDC.64 UR4, c[0x0][0x610] ;  /* 0x0001840000047ab9 */ /* 0x000fe40000000a00 */
[----:B------:R-:W-:-:S04]  /*0aa0*/  ISETP.NE.U32.AND P0, PT, RZ, UR4, PT ;  /* 0x00000004ff007c0c */ /* 0x000fc8000bf05070 */
[----:B------:R-:W-:-:S13]  /*0ab0*/  ISETP.NE.AND.EX P0, PT, RZ, UR5, PT, P0 ;  /* 0x00000005ff007c0c */ /* 0x000fda000bf05300 */
[----:B------:R-:W-:Y:S05]  /*0ac0*/  @!P0 BRA `(.L_x_11) ;  /* 0x00000000000c8947 */ /* 0x000fea0003800000 */
[----:B01----:R-:W0:Y:S02]  /*0ad0*/  LDC.64 R6, c[0x0][0x610] ;  /* 0x00018400ff067b82 */ /* 0x003e240000000a00 */
[----:B0-----:R1:W5:Y:S01]  /*0ae0*/  LDG.E R2, desc[UR12][R6.64] ;  /* 0x0000000c06027981 */ /* 0x001362000c1e1900 */
[----:B------:R-:W-:Y:S05]  /*0af0*/  BRA `(.L_x_10) ;  /* 0x0000000000047947 */ /* 0x000fea0003800000 */
.L_x_11:
[----:B------:R-:W3:Y:S02]  /*0b00*/  LDC R2, c[0x0][0x604] ;  /* 0x00018100ff027b82 */ /* 0x000ee40000000800 */
.L_x_10:
[----:B01----:R-:W0:Y:S01]  /*0b10*/  LDC R6, c[0x0][0x3e8] ;  /* 0x0000fa00ff067b82 */ /* 0x003e220000000800 */
[----:B------:R-:W-:Y:S01]  /*0b20*/  ULDC UR4, c[0x0][0x3dc] ;  /* 0x0000f70000047ab9 */ /* 0x000fe20000000800 */
[----:B------:R-:W-:Y:S01]  /*0b30*/  ULDC.64 UR6, c[0x0][0x3e0] ;  /* 0x0000f80000067ab9 */ /* 0x000fe20000000a00 */
[----:B------:R-:W-:Y:S02]  /*0b40*/  UIADD3 UR4, UR4, 0x1f, URZ ;  /* 0x0000001f04047890 */ /* 0x000fe4000fffe03f */
[----:B------:R-:W-:Y:S02]  /*0b50*/  UIMAD UR6, UR7, UR6, URZ ;  /* 0x00000006070672a4 */ /* 0x000fe4000f8e023f */
[----:B------:R-:W-:-:S04]  /*0b60*/  USHF.R.S32.HI UR5, URZ, 0x1f, UR4 ;  /* 0x0000001f3f057899 */ /* 0x000fc80008011404 */
[----:B------:R-:W-:-:S04]  /*0b70*/  ULEA.HI UR5, UR5, UR4, URZ, 0x5 ;  /* 0x0000000405057291 */ /* 0x000fc8000f8f283f */
[----:B------:R-:W-:Y:S01]  /*0b80*/  USHF.R.S32.HI UR15, URZ, 0x5, UR5 ;  /* 0x000000053f0f7899 */ /* 0x000fe20008011405 */
[----:B0-----:R-:W-:-:S05]  /*0b90*/  IMAD R6, R6, UR6, RZ ;  /* 0x0000000606067c24 */ /* 0x001fca000f8e02ff */
[----:B------:R-:W-:Y:S01]  /*0ba0*/  IMAD R6, R6, UR15, RZ ;  /* 0x0000000f06067c24 */ /* 0x000fe2000f8e02ff */
[----:B------:R-:W-:Y:S06]  /*0bb0*/  @!P1 BRA `(.L_x_12) ;  /* 0x00000000000c9947 */ /* 0x000fec0003800000 */
[----:B------:R-:W-:Y:S01]  /*0bc0*/  UCGABAR_WAIT ;  /* 0x0000000000007dc7 */ /* 0x000fe20008000000 */
[----:B------:R-:W-:Y:S01]  /*0bd0*/  CCTL.IVALL ;  /* 0x00000000ff00798f */ /* 0x000fe20002000000 */
[----:B------:R-:W-:Y:S05]  /*0be0*/  BRA `(.L_x_13) ;  /* 0x0000000000047947 */ /* 0x000fea0003800000 */
.L_x_12:
[----:B------:R-:W-:Y:S06]  /*0bf0*/  BAR.SYNC.DEFER_BLOCKING 0x0 ;  /* 0x0000000000007b1d */ /* 0x000fec0000010000 */
.L_x_13:
[----:B------:R-:W-:-:S13]  /*0c00*/  ISETP.NE.AND P0, PT, R9, RZ, PT ;  /* 0x000000ff0900720c */ /* 0x000fda0003f05270 */
[----:B------:R-:W-:Y:S05]  /*0c10*/  @!P0 BRA `(.L_x_14) ;  /* 0x0000005000b88947 */ /* 0x000fea0003800000 */
[----:B------:R-:W-:-:S13]  /*0c20*/  ISETP.NE.AND P0, PT, R9, 0x1, PT ;  /* 0x000000010900780c */ /* 0x000fda0003f05270 */
[----:B------:R-:W-:Y:S05]  /*0c30*/  @P0 EXIT ;  /* 0x000000000000094d */ /* 0x000fea0003800000 */
[----:B------:R-:W-:Y:S01]  /*0c40*/  ISETP.GE.AND P0, PT, R6, 0x1, PT ;  /* 0x000000010600780c */ /* 0x000fe20003f06270 */
[----:B------:R-:W-:Y:S01]  /*0c50*/  UMOV UR4, URZ ;  /* 0x0000003f00047c82 */ /* 0x000fe20008000000 */
[----:B------:R-:W-:Y:S02]  /*0c60*/  CS2R R86, SRZ ;  /* 0x0000000000567805 */ /* 0x000fe4000001ff00 */
[----:B------:R-:W-:Y:S02]  /*0c70*/  CS2R R24, SRZ ;  /* 0x0000000000187805 */ /* 0x000fe4000001ff00 */
[----:B------:R-:W-:Y:S02]  /*0c80*/  CS2R R26, SRZ ;  /* 0x00000000001a7805 */ /* 0x000fe4000001ff00 */
[----:B------:R-:W-:Y:S02]  /*0c90*/  CS2R R28, SRZ ;  /* 0x00000000001c7805 */ /* 0x000fe4000001ff00 */
[----:B------:R-:W-:-:S02]  /*0ca0*/  CS2R R30, SRZ ;  /* 0x00000000001e7805 */ /* 0x000fc4000001ff00 */
[----:B------:R-:W-:Y:S02]  /*0cb0*/  CS2R R32, SRZ ;  /* 0x0000000000207805 */ /* 0x000fe4000001ff00 */
        /* <DEDUP_REMOVED lines=25> */
[----:B------:R-:W-:Y:S01]  /*0e50*/  CS2R R84, SRZ ;  /* 0x0000000000547805 */ /* 0x000fe2000001ff00 */
[----:B------:R-:W-:Y:S06]  /*0e60*/  @!P0 BRA `(.L_x_15) ;  /* 0x0000000000788947 */ /* 0x000fec0003800000 */
[----:B------:R-:W-:-:S04]  /*0e70*/  LOP3.LUT R7, R4, 0x1, RZ, 0xfc, !PT ;  /* 0x0000000104077812 */ /* 0x000fc800078efcff */
[----:B------:R-:W-:-:S13]  /*0e80*/  ISETP.NE.AND P0, PT, R7, 0x3, PT ;  /* 0x000000030700780c */ /* 0x000fda0003f05270 */
[----:B------:R-:W-:Y:S05]  /*0e90*/  @!P0 BRA `(.L_x_16) ;  /* 0x0000000000048947 */ /* 0x000fea0003800000 */
[----:B------:R-:W-:Y:S01]  /*0ea0*/  BPT.TRAP 0x1 ;  /* 0x000000040000795c */ /* 0x000fe20000300000 */
.L_x_16:
[----:B------:R-:W0:Y:S01]  /*0eb0*/  S2UR UR5, SR_CgaCtaId ;  /* 0x00000000000579c3 */ /* 0x000e220000008800 */
[----:B------:R-:W-:Y:S01]  /*0ec0*/  SHF.L.U32 R7, RZ, 0x1f, RZ ;  /* 0x0000001fff077819 */ /* 0x000fe200000006ff */
[----:B------:R-:W-:Y:S02]  /*0ed0*/  UMOV UR4, 0x400 ;  /* 0x0000040000047882 */ /* 0x000fe40000000000 */
[----:B0-----:R-:W-:-:S12]  /*0ee0*/  ULEA UR4, UR5, UR4, 0x18 ;  /* 0x0000000405047291 */ /* 0x001fd8000f8ec03f */
.L_x_17:
[----:B0-----:R-:W-:-:S04]  /*0ef0*/  IMAD.U32 R8, RZ, RZ, UR4 ;  /* 0x00000004ff087e24 */ /* 0x001fc8000f8e00ff */
[----:B------:R0:W1:Y:S03]  /*0f00*/  SYNCS.PHASECHK.TRANS64.TRYWAIT P0, [R8+URZ+0x36000], R7 ;  /* 0x03600007080075a7 */ /* 0x000066000800017f */
[----:B-1----:R-:W-:Y:S05]  /*0f10*/  @!P0 NANOSLEEP.SYNCS 0x989680 ;  /* 0x009896800000895d */ /* 0x002fea0003900000 */
[----:B------:R-:W1:Y:S02]  /*0f20*/  @!P0 SYNCS.PHASECHK.TRANS64 P0, [R8+URZ+0x36000], R7 ;  /* 0x03600007080085a7 */ /* 0x000e64000800007f */
[----:B-1----:R-:W-:Y:S05]  /*0f30*/  @!P0 BRA `(.L_x_17) ;  /* 0xfffffffc00ec8947 */ /* 0x002fea000383ffff */
[----:B------:R-:W-:Y:S01]  /*0f40*/  UIADD3 UR5, UR4, 0x12000, URZ ;  /* 0x0001200004057890 */ /* 0x000fe2000fffe03f */
[----:B------:R-:W-:Y:S01]  /*0f50*/  WARPGROUP.ARRIVE ;  /* 0x00000000000079c5 */ /* 0x000fe20000000000 */
[----:B------:R-:W-:Y:S02]  /*0f60*/  USHF.R.U32.HI UR4, URZ, 0x4, UR4 ;  /* 0x000000043f047899 */ /* 0x000fe40008011604 */
[----:B------:R-:W-:Y:S02]  /*0f70*/  USHF.R.U32.HI UR5, URZ, 0x4, UR5 ;  /* 0x000000043f057899 */ /* 0x000fe40008011605 */
[----:B------:R-:W-:Y:S02]  /*0f80*/  ULOP3.LUT UR4, UR4, 0x3fff, URZ, 0xc0, !UPT ;  /* 0x00003fff04047892 */ /* 0x000fe4000f8ec03f */
[----:B------:R-:W-:Y:S02]  /*0f90*/  ULOP3.LUT UR5, UR5, 0x3fff, URZ, 0xc0, !UPT ;  /* 0x00003fff05057892 */ /* 0x000fe4000f8ec03f */
[----:B------:R-:W-:-:S02]  /*0fa0*/  ULOP3.LUT UR4, UR4, 0x10000, URZ, 0xfc, !UPT ;  /* 0x0001000004047892 */ /* 0x000fc4000f8efc3f */
[----:B------:R-:W-:Y:S01]  /*0fb0*/  ULOP3.LUT UR6, UR5, 0x10000, URZ, 0xfc, !UPT ;  /* 0x0001000005067892 */ /* 0x000fe2000f8efc3f */
[----:B------:R-:W-:Y:S02]  /*0fc0*/  UMOV UR7, 0x80000020 ;  /* 0x8000002000077882 */ /* 0x000fe40000000000 */
[----:B------:R-:W-:-:S06]  /*0fd0*/  UMOV UR5, 0x80000020 ;  /* 0x8000002000057882 */ /* 0x000fcc0000000000 */
[----:B------:R-:W-:Y:S01]  /*0fe0*/  HGMMA.64x128x16.F32.BF16 R24, gdesc[UR4], RZ, !UPT ;  /* 0x01e00000041879f0 */ /* 0x000fe2000c7018ff */
[----:B------:R-:W-:Y:S02]  /*0ff0*/  UIADD3 UR4, UR4, 0x2, URZ ;  /* 0x0000000204047890 */ /* 0x000fe4000fffe03f */
[----:B------:R-:W-:Y:S01]  /*1000*/  UIADD3 UR6, UR6, 0x2, URZ ;  /* 0x0000000206067890 */ /* 0x000fe2000fffe03f */
[----:B------:R-:W-:Y:S01]  /*1010*/  UMOV UR5, 0x80000020 ;  /* 0x8000002000057882 */ /* 0x000fe20000000000 */
[----:B------:R-:W-:-:S07]  /*1020*/  UMOV UR7, 0x80000020 ;  /* 0x8000002000077882 */ /* 0x000fce0000000000 */
[----:B------:R-:W-:Y:S01]  /*1030*/  HGMMA.64x128x16.F32.BF16 R24, gdesc[UR4], R24, gsb0 ;  /* 0x01e00000041879f0 */ /* 0x000fe20008001818 */
[----:B------:R-:W-:-:S05]  /*1040*/  UMOV UR4, 0x1 ;  /* 0x0000000100047882 */ /* 0x000fca0000000000 */
.L_x_15:
[----:B0-----:R-:W-:-:S05]  /*1050*/  VIMNMX R7, R6, 0x1, PT ;  /* 0x0000000106077848 */ /* 0x001fca0003fe0100 */
[----:B------:R-:W-:-:S05]  /*1060*/  IMAD.IADD R7, R6, 0x1, -R7 ;  /* 0x0000000106077824 */ /* 0x000fca00078e0a07 */
[----:B------:R-:W-:-:S13]  /*1070*/  ISETP.GE.AND P0, PT, R7, 0x1, PT ;  /* 0x000000010700780c */ /* 0x000fda0003f06270 */
[----:B------:R-:W-:Y:S05]  /*1080*/  @!P0 BRA `(.L_x_18) ;  /* 0x0000000000ec8947 */ /* 0x000fea0003800000 */
[----:B------:R-:W0:Y:S01]  /*1090*/  S2UR UR6, SR_CgaCtaId ;  /* 0x00000000000679c3 */ /* 0x000e220000008800 */
[----:B------:R-:W-:Y:S01]  /*10a0*/  UMOV UR5, 0x400 ;  /* 0x0000040000057882 */ /* 0x000fe20000000000 */
[----:B------:R-:W-:Y:S01]  /*10b0*/  LOP3.LUT R13, R4, 0x1, RZ, 0xfc, !PT ;  /* 0x00000001040d7812 */ /* 0x000fe200078efcff */
[----:B------:R-:W-:Y:S01]  /*10c0*/  IMAD.MOV.U32 R12, RZ, RZ, RZ ;  /* 0x000000ffff0c7224 */ /* 0x000fe200078e00ff */
[----:B------:R-:W-:Y:S01]  /*10d0*/  UISETP.NE.U32.AND UP0, UPT, UR4, URZ, UPT ;  /* 0x0000003f0400728c */ /* 0x000fe2000bf05070 */
[----:B------:R-:W-:Y:S02]  /*10e0*/  IMAD.MOV.U32 R8, RZ, RZ, R7 ;  /* 0x000000ffff087224 */ /* 0x000fe400078e0007 */
[----:B------:R-:W-:Y:S01]  /*10f0*/  IMAD.MOV.U32 R9, RZ, RZ, RZ ;  /* 0x000000ffff097224 */ /* 0x000fe200078e00ff */
[----:B0-----:R-:W-:-:S04]  /*1100*/  ULEA UR5, UR6, UR5, 0x18 ;  /* 0x0000000506057291 */ /* 0x001fc8000f8ec03f */
[----:B------:R-:W-:Y:S02]  /*1110*/  UIADD3 UR7, UR5, 0x12000, URZ ;  /* 0x0001200005077890 */ /* 0x000fe4000fffe03f */
[----:B------:R-:W-:Y:S02]  /*1120*/  USHF.R.U32.HI UR6, URZ, 0x4, UR5 ;  /* 0x000000043f067899 */ /* 0x000fe40008011605 */
[----:B------:R-:W-:Y:S02]  /*1130*/  USHF.R.U32.HI UR7, URZ, 0x4, UR7 ;  /* 0x000000043f077899 */ /* 0x000fe40008011607 */
[----:B------:R-:W-:Y:S02]  /*1140*/  ULOP3.LUT UR6, UR6, 0x3fff, URZ, 0xc0, !UPT ;  /* 0x00003fff06067892 */ /* 0x000fe4000f8ec03f */
[----:B------:R-:W-:Y:S02]  /*1150*/  ULOP3.LUT UR7, UR7, 0x3fff, URZ, 0xc0, !UPT ;  /* 0x00003fff07077892 */ /* 0x000fe4000f8ec03f */
[----:B------:R-:W-:-:S02]  /*1160*/  ULOP3.LUT UR6, UR6, 0x10000, URZ, 0xfc, !UPT ;  /* 0x0001000006067892 */ /* 0x000fc4000f8efc3f */
[----:B------:R-:W-:-:S12]  /*1170*/  ULOP3.LUT UR7, UR7, 0x10000, URZ, 0xfc, !UPT ;  /* 0x0001000007077892 */ /* 0x000fd8000f8efc3f */
.L_x_23:
[----:B------:R-:W-:-:S13]  /*1180*/  ISETP.NE.AND P1, PT, R13, 0x3, PT ;  /* 0x000000030d00780c */ /* 0x000fda0003f25270 */
[----:B------:R-:W-:Y:S05]  /*1190*/  @!P1 BRA `(.L_x_19) ;  /* 0x0000000000049947 */ /* 0x000fea0003800000 */
[----:B------:R-:W-:Y:S01]  /*11a0*/  BPT.TRAP 0x1 ;  /* 0x000000040000795c */ /* 0x000fe20000300000 */
.L_x_19:
[----:B------:R-:W-:Y:S01]  /*11b0*/  SHF.L.U32 R10, R12, 0x1f, RZ ;  /* 0x0000001f0c0a7819 */ /* 0x000fe200000006ff */
[----:B------:R-:W-:-:S12]  /*11c0*/  ULEA UR8, UR4, UR5, 0x3 ;  /* 0x0000000504087291 */ /* 0x000fd8000f8e183f */
.L_x_20:
[----:B0-----:R-:W-:-:S04]  /*11d0*/  IMAD.U32 R11, RZ, RZ, UR8 ;  /* 0x00000008ff0b7e24 */ /* 0x001fc8000f8e00ff */
[----:B------:R0:W1:Y:S03]  /*11e0*/  SYNCS.PHASECHK.TRANS64.TRYWAIT P0, [R11+URZ+0x36000], R10 ;  /* 0x0360000a0b0075a7 */ /* 0x000066000800017f */
[----:B-1----:R-:W-:Y:S05]  /*11f0*/  @!P0 NANOSLEEP.SYNCS 0x989680 ;  /* 0x009896800000895d */ /* 0x002fea0003900000 */
[----:B------:R-:W1:Y:S02]  /*1200*/  @!P0 SYNCS.PHASECHK.TRANS64 P0, [R11+URZ+0x36000], R10 ;  /* 0x0360000a0b0085a7 */ /* 0x000e64000800007f */
[----:B-1----:R-:W-:Y:S05]  /*1210*/  @!P0 BRA `(.L_x_20) ;  /* 0xfffffffc00ec8947 */ /* 0x002fea000383ffff */
[----:B------:R-:W-:Y:S01]  /*1220*/  ULEA UR8, UR4, UR6, 0x8 ;  /* 0x0000000604087291 */ /* 0x000fe2000f8e403f */
[----:B------:R-:W-:Y:S01]  /*1230*/  WARPGROUP.ARRIVE ;  /* 0x00000000000079c5 */ /* 0x000fe20000000000 */
[----:B------:R-:W-:Y:S01]  /*1240*/  ULEA UR10, UR4, UR7, 0x9 ;  /* 0x00000007040a7291 */ /* 0x000fe2000f8e483f */
[----:B------:R-:W-:Y:S01]  /*1250*/  UMOV UR9, 0x80000020 ;  /* 0x8000002000097882 */ /* 0x000fe20000000000 */
[----:B------:R-:W-:-:S07]  /*1260*/  UMOV UR11, 0x80000020 ;  /* 0x80000020000b7882 */ /* 0x000fce0000000000 */
[----:B------:R-:W-:Y:S01]  /*1270*/  HGMMA.64x128x16.F32.BF16 R24, gdesc[UR8], R24, UP0 ;  /* 0x01e00000081879f0 */ /* 0x000fe2000bf01818 */
[----:B------:R-:W-:Y:S02]  /*1280*/  UIADD3 UR8, UR8, 0x2, URZ ;  /* 0x0000000208087890 */ /* 0x000fe4000fffe03f */
[----:B------:R-:W-:Y:S01]  /*1290*/  UIADD3 UR10, UR10, 0x2, URZ ;  /* 0x000000020a0a7890 */ /* 0x000fe2000fffe03f */
[----:B------:R-:W-:Y:S01]  /*12a0*/  UMOV UR9, 0x80000020 ;  /* 0x8000002000097882 */ /* 0x000fe20000000000 */
[----:B------:R-:W-:-:S07]  /*12b0*/  UMOV UR11, 0x80000020 ;  /* 0x80000020000b7882 */ /* 0x000fce0000000000 */
[----:B------:R-:W-:Y:S03]  /*12c0*/  HGMMA.64x128x16.F32.BF16 R24, gdesc[UR8], R24, gsb0 ;  /* 0x01e00000081879f0 */ /* 0x000fe60008001818 */
[----:B------:R-:W-:Y:S02]  /*12d0*/  WARPGROUP.DEPBAR.LE gsb0, 0x1 ;  /* 0x00008000000079c5 */ /* 0x000fe40000010100 */
[----:B------:R-:W-:Y:S05]  /*12e0*/  @!P1 BRA `(.L_x_21) ;  /* 0x0000000000049947 */ /* 0x000fea0003800000 */
[----:B------:R-:W-:Y:S01]  /*12f0*/  BPT.TRAP 0x1 ;  /* 0x000000040000795c */ /* 0x000fe20000300000 */
.L_x_21:
[----:B------:R-:W-:-:S13]  /*1300*/  ISETP.NE.AND P0, PT, R5, RZ, PT ;  /* 0x000000ff0500720c */ /* 0x000fda0003f05270 */
[----:B0-----:R-:W-:-:S05]  /*1310*/  @P0 LEA R10, R9, UR5, 0x3 ;  /* 0x00000005090a0c11 */ /* 0x001fca000f8e18ff */
[----:B------:R-:W-:-:S05]  /*1320*/  @P0 VIADD R10, R10, 0x36090 ;  /* 0x000360900a0a0836 */ /* 0x000fca0000000000 */
[----:B------:R-:W-:-:S04]  /*1330*/  @P0 PRMT R10, R3, 0x654, R10 ;  /* 0x00000654030a0816 */ /* 0x000fc8000000000a */
[----:B------:R0:W-:Y:S01]  /*1340*/  @P0 SYNCS.ARRIVE.TRANS64.RED.A1T0 RZ, [R10+URZ], RZ ;  /* 0x000000ff0aff09a7 */ /* 0x0001e2000810043f */
[----:B------:R-:W-:-:S13]  /*1350*/  ISETP.GT.U32.AND P0, PT, R4, 0x1, PT ;  /* 0x000000010400780c */ /* 0x000fda0003f04070 */
[----:B0-----:R-:W-:Y:S05]  /*1360*/  @P0 BRA `(.L_x_22) ;  /* 0x0000000000040947 */ /* 0x001fea0003800000 */
[----:B------:R-:W-:Y:S01]  /*1370*/  BPT.TRAP 0x1 ;  /* 0x000000040000795c */ /* 0x000fe20000300000 */
.L_x_22:
[----:B------:R-:W-:Y:S01]  /*1380*/  UIADD3 UR4, UR4, 0x1, URZ ;  /* 0x0000000104047890 */ /* 0x000fe2000fffe03f */
[C---:B------:R-:W-:Y:S01]  /*1390*/  ISETP.GT.AND P1, PT, R8.reuse, 0x1, PT ;  /* 0x000000010800780c */ /* 0x040fe20003f24270 */
[----:B------:R-:W-:Y:S02]  /*13a0*/  VIADD R9, R9, 0x1 ;  /* 0x0000000109097836 */ /* 0x000fe40000000000 */
[----:B------:R-:W-:Y:S01]  /*13b0*/  UISETP.NE.AND UP0, UPT, UR4, 0x12, UPT ;  /* 0x000000120400788c */ /* 0x000fe2000bf05270 */
[----:B------:R-:W-:Y:S02]  /*13c0*/  VIADD R8, R8, 0xffffffff ;  /* 0xffffffff08087836 */ /* 0x000fe40000000000 */
[C---:B------:R-:W-:Y:S01]  /*13d0*/  ISETP.NE.AND P0, PT, R9.reuse, 0x12, PT ;  /* 0x000000120900780c */ /* 0x040fe20003f05270 */
[----:B------:R-:W-:Y:S02]  /*13e0*/  USEL UR8, URZ, 0x1, UP0 ;  /* 0x000000013f087887 */ /* 0x000fe40008000000 */
[----:B------:R-:W-:Y:S01]  /*13f0*/  USEL UR4, UR4, URZ, UP0 ;  /* 0x0000003f04047287 */ /* 0x000fe20008000000 */
[----:B------:R-:W-:Y:S01]  /*1400*/  SEL R9, R9, RZ, P0 ;  /* 0x000000ff09097207 */ /* 0x000fe20000000000 */
[----:B------:R-:W-:-:S02]  /*1410*/  UPLOP3.LUT UP0, UPT, UPT, UPT, UPT, 0x80, 0x0 ;  /* 0x000000000000789c */ /* 0x000fc40003f0f070 */
[----:B------:R-:W-:Y:S01]  /*1420*/  LOP3.LUT R12, R12, UR8, RZ, 0x3c, !PT ;  /* 0x000000080c0c7c12 */ /* 0x000fe2000f8e3cff */
[----:B------:R-:W-:Y:S08]  /*1430*/  @P1 BRA `(.L_x_23) ;  /* 0xfffffffc00501947 */ /* 0x000ff0000383ffff */
.L_x_18:
[----:B------:R-:W-:Y:S01]  /*1440*/  ISETP.GE.AND P0, PT, R6, 0x1, PT ;  /* 0x000000010600780c */ /* 0x000fe20003f06270 */
[----:B------:R-:W-:-:S12]  /*1450*/  WARPGROUP.DEPBAR.LE gsb0, 0x0 ;  /* 0x00008000000079c5 */ /* 0x000fd80000010000 */
[----:B------:R-:W-:Y:S05]  /*1460*/  @!P0 BRA `(.L_x_24) ;  /* 0x0000000000548947 */ /* 0x000fea0003800000 */
[----:B------:R-:W-:-:S04]  /*1470*/  LOP3.LUT R6, R4, 0x1, RZ, 0xfc, !PT ;  /* 0x0000000104067812 */ /* 0x000fc800078efcff */
[----:B------:R-:W-:-:S13]  /*1480*/  ISETP.NE.AND P0, PT, R6, 0x3, PT ;  /* 0x000000030600780c */ /* 0x000fda0003f05270 */
[----:B------:R-:W-:Y:S05]  /*1490*/  @!P0 BRA `(.L_x_25) ;  /* 0x0000000000048947 */ /* 0x000fea0003800000 */
[----:B------:R-:W-:Y:S01]  /*14a0*/  BPT.TRAP 0x1 ;  /* 0x000000040000795c */ /* 0x000fe20000300000 */
.L_x_25:
[----:B------:R-:W-:Y:S01]  /*14b0*/  ISETP.NE.AND P0, PT, R5, RZ, PT ;  /* 0x000000ff0500720c */ /* 0x000fe20003f05270 */
[----:B------:R-:W-:Y:S01]  /*14c0*/  BSSY B0, `(.L_x_26) ;  /* 0x000000d000007945 */ /* 0x000fe20003800000 */
[----:B------:R-:W-:-:S11]  /*14d0*/  ISETP.GT.U32.AND P1, PT, R4, 0x1, PT ;  /* 0x000000010400780c */ /* 0x000fd60003f24070 */
[----:B------:R-:W-:Y:S05]  /*14e0*/  @!P0 BRA `(.L_x_27) ;  /* 0x0000000000288947 */ /* 0x000fea0003800000 */
[----:B------:R-:W0:Y:S01]  /*14f0*/  S2R R6, SR_CgaCtaId ;  /* 0x0000000000067919 */ /* 0x000e220000008800 */
[----:B------:R-:W-:-:S05]  /*1500*/  IMAD.WIDE.U32 R4, R7, 0x38e38e39, RZ ;  /* 0x38e38e3907047825 */ /* 0x000fca00078e00ff */
[----:B------:R-:W-:Y:S02]  /*1510*/  SHF.R.U32.HI R4, RZ, 0x2, R5 ;  /* 0x00000002ff047819 */ /* 0x000fe40000011605 */
[----:B------:R-:W-:-:S03]  /*1520*/  MOV R5, 0x400 ;  /* 0x0000040000057802 */ /* 0x000fc60000000f00 */
[----:B------:R-:W-:Y:S01]  /*1530*/  IMAD R7, R4, -0x12, R7 ;  /* 0xffffffee04077824 */ /* 0x000fe200078e0207 */
[----:B0-----:R-:W-:-:S05]  /*1540*/  LEA R6, R6, R5, 0x18 ;  /* 0x0000000506067211 */ /* 0x001fca00078ec0ff */
[----:B------:R-:W-:-:S04]  /*1550*/  IMAD R7, R7, 0x8, R6 ;  /* 0x0000000807077824 */ /* 0x000fc800078e0206 */
[----:B------:R-:W-:-:S05]  /*1560*/  VIADD R4, R7, 0x36090 ;  /* 0x0003609007047836 */ /* 0x000fca0000000000 */
[----:B------:R-:W-:-:S04]  /*1570*/  PRMT R4, R3, 0x654, R4 ;  /* 0x0000065403047816 */ /* 0x000fc80000000004 */
[----:B------:R0:W-:Y:S03]  /*1580*/  SYNCS.ARRIVE.TRANS64.RED.A1T0 RZ, [R4+URZ], RZ ;  /* 0x000000ff04ff79a7 */ /* 0x0001e6000810043f */
.L_x_27:
[----:B------:R-:W-:Y:S05]  /*1590*/  BSYNC B0 ;  /* 0x0000000000007941 */ /* 0x000fea0003800000 */
.L_x_26:
[----:B------:R-:W-:Y:S05]  /*15a0*/  @P1 BRA `(.L_x_24) ;  /* 0x0000000000041947 */ /* 0x000fea0003800000 */
[----:B------:R-:W-:Y:S01]  /*15b0*/  BPT.TRAP 0x1 ;  /* 0x000000040000795c */ /* 0x000fe20000300000 */
.L_x_24:
[----:B------:R-:W0:Y:S01]  /*15c0*/  S2R R3, SR_TID.X ;  /* 0x0000000000037919 */ /* 0x000e220000002100 */
[----:B------:R-:W-:Y:S01]  /*15d0*/  ULDC.64 UR4, c[0x0][0x280] ;  /* 0x0000a00000047ab9 */ /* 0x000fe20000000a00 */
[----:B------:R-:W1:Y:S01]  /*15e0*/  S2R R5, SR_CTAID.Y ;  /* 0x0000000000057919 */ /* 0x000e620000002600 */
[----:B------:R-:W4:Y:S01]  /*15f0*/  S2R R15, SR_CTAID.X ;  /* 0x00000000000f7919 */ /* 0x000f220000002500 */
[----:B0-----:R-:W-:-:S04]  /*1600*/  SHF.R.S32.HI R4, RZ, 0x1f, R3 ;  /* 0x0000001fff047819 */ /* 0x001fc80000011403 */
[----:B------:R-:W-:-:S04]  /*1610*/  LEA.HI R4, R4, R3, RZ, 0x7 ;  /* 0x0000000304047211 */ /* 0x000fc800078f38ff */
[----:B------:R-:W-:Y:S01]  /*1620*/  LOP3.LUT R4, R4, 0xffffff80, RZ, 0xc0, !PT ;  /* 0xffffff8004047812 */ /* 0x000fe200078ec0ff */
[----:B----4-:R-:W-:-:S04]  /*1630*/  IMAD.SHL.U32 R6, R15, 0x40, RZ ;  /* 0x000000400f067824 */ /* 0x010fc800078e00ff */
[----:B------:R-:W-:Y:S02]  /*1640*/  IMAD.IADD R8, R3, 0x1, -R4 ;  /* 0x0000000103087824 */ /* 0x000fe400078e0a04 */
[----:B-1----:R-:W-:-:S03]  /*1650*/  IMAD.SHL.U32 R4, R5, 0x80, RZ ;  /* 0x0000008005047824 */ /* 0x002fc600078e00ff */
[----:B------:R-:W-:Y:S02]  /*1660*/  SHF.R.S32.HI R7, RZ, 0x1f, R8 ;  /* 0x0000001fff077819 */ /* 0x000fe40000011408 */
[----:B------:R-:W-:Y:S02]  /*1670*/  ISETP.GE.AND P0, PT, R4, UR5, PT ;  /* 0x0000000504007c0c */ /* 0x000fe4000bf06270 */
[----:B------:R-:W-:Y:S02]  /*1680*/  LEA.HI R3, R7, R8, RZ, 0x2 ;  /* 0x0000000807037211 */ /* 0x000fe400078f10ff */
[----:B------:R-:W-:Y:S02]  /*1690*/  ISETP.GE.OR P0, PT, R6, UR4, P0 ;  /* 0x0000000406007c0c */ /* 0x000fe40008706670 */
[--C-:B------:R-:W-:Y:S02]  /*16a0*/  SHF.R.S32.HI R10, RZ, 0x2, R3.reuse ;  /* 0x00000002ff0a7819 */ /* 0x100fe40000011403 */
[----:B------:R-:W-:-:S04]  /*16b0*/  SHF.R.S32.HI R5, RZ, 0x1f, R3 ;  /* 0x0000001fff057819 */ /* 0x000fc80000011403 */
[----:B------:R-:W-:-:S04]  /*16c0*/  LEA.HI R5, R5, R10, RZ, 0x3 ;  /* 0x0000000a05057211 */ /* 0x000fc800078f18ff */
[----:B------:R-:W-:Y:S01]  /*16d0*/  LOP3.LUT R5, R5, 0xfffffff8, RZ, 0xc0, !PT ;  /* 0xfffffff805057812 */ /* 0x000fe200078ec0ff */
[----:B------:R-:W-:Y:S06]  /*16e0*/  @P0 EXIT ;  /* 0x000000000000094d */ /* 0x000fec0003800000 */
[----:B------:R-:W0:Y:S01]  /*16f0*/  LDC.64 R16, c[0x0][0x658] ;  /* 0x00019600ff107b82 */ /* 0x000e220000000a00 */
[----:B------:R-:W-:Y:S01]  /*1700*/  IMAD.IADD R10, R10, 0x1, -R5 ;  /* 0x000000010a0a7824 */ /* 0x000fe200078e0a05 */
[----:B------:R-:W-:Y:S02]  /*1710*/  LOP3.LUT R3, R3, 0x7ffffffc, RZ, 0xc0, !PT ;  /* 0x7ffffffc03037812 */ /* 0x000fe400078ec0ff */
[----:B------:R-:W-:Y:S02]  /*1720*/  LEA.HI R5, R7, R8, RZ, 0x5 ;  /* 0x0000000807057211 */ /* 0x000fe400078f28ff */
[----:B------:R-:W-:Y:S01]  /*1730*/  SHF.R.S32.HI R11, RZ, 0x1f, R10 ;  /* 0x0000001fff0b7819 */ /* 0x000fe2000001140a */
[----:B------:R-:W-:Y:S01]  /*1740*/  IMAD.IADD R3, R8, 0x1, -R3 ;  /* 0x0000000108037824 */ /* 0x000fe200078e0a03 */
[----:B------:R-:W-:Y:S02]  /*1750*/  SHF.R.S32.HI R5, RZ, 0x5, R5 ;  /* 0x00000005ff057819 */ /* 0x000fe40000011405 */
[----:B---3-5:R-:W-:Y:S01]  /*1760*/  FSETP.NEU.AND P1, PT, R2, RZ, PT ;  /* 0x000000ff0200720b */ /* 0x028fe20003f2d000 */
[----:B------:R-:W-:-:S02]  /*1770*/  IMAD.SHL.U32 R3, R3, 0x2, RZ ;  /* 0x0000000203037824 */ /* 0x000fc400078e00ff */
[----:B------:R-:W-:-:S03]  /*1780*/  IMAD.WIDE R14, R15, 0x40, R10 ;  /* 0x000000400f0e7825 */ /* 0x000fc600078e020a */
[----:B------:R-:W-:Y:S01]  /*1790*/  SHF.R.S32.HI R9, RZ, 0x1f, R3 ;  /* 0x0000001fff097819 */ /* 0x000fe20000011403 */
[C---:B------:R-:W-:Y:S01]  /*17a0*/  IMAD R7, R5.reuse, -0x10, -R6 ;  /* 0xfffffff005077824 */ /* 0x040fe200078e0a06 */
[C---:B------:R-:W-:Y:S01]  /*17b0*/  IADD3 R8, P0, R4.reuse, R3, RZ ;  /* 0x0000000304087210 */ /* 0x040fe20007f1e0ff */
[----:B------:R-:W-:Y:S01]  /*17c0*/  IMAD.WIDE R14, R5, 0x10, R14 ;  /* 0x00000010050e7825 */ /* 0x000fe200078e020e */
[----:B------:R-:W-:Y:S02]  /*17d0*/  IADD3 R3, -R3, UR5, -R4 ;  /* 0x0000000503037c10 */ /* 0x000fe4000fffe904 */
[----:B------:R-:W-:Y:S01]  /*17e0*/  LEA.HI.X.SX32 R9, R4, R9, 0x1, P0 ;  /* 0x0000000904097211 */ /* 0x000fe200000f0eff */
[-C--:B0-----:R-:W-:Y:S01]  /*17f0*/  IMAD R4, R15, R16.reuse, RZ ;  /* 0x000000100f047224 */ /* 0x081fe200078e02ff */
[----:B------:R-:W-:Y:S02]  /*1800*/  IADD3 R10, R7, UR4, -R10 ;  /* 0x00000004070a7c10 */ /* 0x000fe4000fffe80a */
[----:B------:R-:W-:Y:S01]  /*1810*/  ISETP.GT.AND P0, PT, R3, RZ, PT ;  /* 0x000000ff0300720c */ /* 0x000fe20003f04270 */
[----:B------:R-:W-:Y:S01]  /*1820*/  IMAD.WIDE.U32 R12, R14, R16, R8 ;  /* 0x000000100e0c7225 */ /* 0x000fe200078e0008 */
[----:B------:R-:W-:-:S02]  /*1830*/  SHF.L.U64.HI R11, R16, 0x3, R17 ;  /* 0x00000003100b7819 */ /* 0x000fc40000010211 */
[----:B------:R-:W-:Y:S01]  /*1840*/  ISETP.GT.AND P2, PT, R10, RZ, P0 ;  /* 0x000000ff0a00720c */ /* 0x000fe20000744270 */
[----:B------:R-:W-:Y:S02]  /*1850*/  IMAD R7, R14, R17, R4 ;  /* 0x000000110e077224 */ /* 0x000fe400078e0204 */
[----:B------:R-:W-:Y:S02]  /*1860*/  IMAD.SHL.U32 R16, R16, 0x8, RZ ;  /* 0x0000000810107824 */ /* 0x000fe400078e00ff */
[----:B------:R-:W-:Y:S01]  /*1870*/  IMAD.IADD R7, R13, 0x1, R7 ;  /* 0x000000010d077824 */ /* 0x000fe200078e0207 */
[----:B------:R-:W-:Y:S07]  /*1880*/  @!P1 BRA `(.L_x_28) ;  /* 0x0000002c00f49947 */ /* 0x000fee0003800000 */
[----:B------:R-:W-:Y:S01]  /*1890*/  ULDC.64 UR6, c[0x0][0x630] ;  /* 0x00018c0000067ab9 */ /* 0x000fe20000000a00 */
[----:B------:R-:W-:Y:S01]  /*18a0*/  ULDC.64 UR8, c[0x0][0x628] ;  /* 0x00018a0000087ab9 */ /* 0x000fe20000000a00 */
[----:B------:R-:W-:Y:S01]  /*18b0*/  IMAD R13, R15, UR6, RZ ;  /* 0x000000060f0d7c24 */ /* 0x000fe2000f8e02ff */
[----:B------:R-:W-:Y:S01]  /*18c0*/  ULDC.64 UR4, c[0x0][0x650] ;  /* 0x0001940000047ab9 */ /* 0x000fe20000000a00 */
[----:B------:R-:W-:-:S04]  /*18d0*/  IMAD.WIDE.U32 R18, R14, UR6, R8 ;  /* 0x000000060e127c25 */ /* 0x000fc8000f8e0008 */
[----:B------:R-:W-:Y:S01]  /*18e0*/  IMAD R13, R14, UR7, R13 ;  /* 0x000000070e0d7c24 */ /* 0x000fe2000f8e020d */
[----:B------:R-:W-:-:S03]  /*18f0*/  LEA R4, P1, R18, UR8, 0x1 ;  /* 0x0000000812047c11 */ /* 0x000fc6000f8208ff */
[----:B------:R-:W-:-:S05]  /*1900*/  IMAD.IADD R5, R19, 0x1, R13 ;  /* 0x0000000113057824 */ /* 0x000fca00078e020d */
[----:B------:R-:W-:-:S05]  /*1910*/  LEA.HI.X R5, R18, UR9, R5, 0x1, P1 ;  /* 0x0000000912057c11 */ /* 0x000fca00088f0c05 */
[----:B------:R-:W3:Y:S01]  /*1920*/  @P2 LDG.E.LTC128B.U16 R17, desc[UR12][R4.64] ;  /* 0x0000000c04112981 */ /* 0x000ee2000c1e1520 */
[C---:B------:R-:W-:Y:S01]  /*1930*/  LEA R6, P4, R12.reuse, UR4, 0x1 ;  /* 0x000000040c067c11 */ /* 0x040fe2000f8808ff */
[----:B------:R-:W-:Y:S01]  /*1940*/  BSSY B0, `(.L_x_29) ;  /* 0x000000b000007945 */ /* 0x000fe20003800000 */
[----:B------:R-:W-:Y:S02]  /*1950*/  ISETP.GT.AND P1, PT, R3, 0x1, PT ;  /* 0x000000010300780c */ /* 0x000fe40003f24270 */
[----:B------:R-:W-:Y:S02]  /*1960*/  LEA.HI.X R7, R12, UR5, R7, 0x1, P4 ;  /* 0x000000050c077c11 */ /* 0x000fe4000a0f0c07 */
[----:B------:R-:W-:Y:S01]  /*1970*/  ISETP.GT.AND P3, PT, R10, RZ, P1 ;  /* 0x000000ff0a00720c */ /* 0x000fe20000f64270 */
[----:B---3--:R-:W-:-:S04]  /*1980*/  IMAD.U32 R19, R17, 0x10000, RZ ;  /* 0x0001000011137824 */ /* 0x008fc800078e00ff */
[----:B------:R-:W-:-:S04]  /*1990*/  FMUL R19, R19, R2 ;  /* 0x0000000213137220 */ /* 0x000fc80000400000 */
[----:B--2---:R-:W-:-:S05]  /*19a0*/  FFMA R19, R24, R0, R19 ;  /* 0x0000000018137223 */ /* 0x004fca0000000013 */
[----:B------:R-:W-:-:S05]  /*19b0*/  F2FP.BF16.F32.PACK_AB R19, RZ, R19 ;  /* 0x00000013ff13723e */ /* 0x000fca00000010ff */
[----:B------:R0:W-:Y:S01]  /*19c0*/  @P2 STG.E.U16 desc[UR12][R6.64], R19 ;  /* 0x0000001306002986 */ /* 0x0001e2000c10150c */
[----:B------:R-:W-:Y:S05]  /*19d0*/  @!P3 BRA `(.L_x_30) ;  /* 0x000000000004b947 */ /* 0x000fea0003800000 */
[----:B------:R1:W5:Y:S02]  /*19e0*/  LDG.E.LTC128B.U16 R17, desc[UR12][R4.64+0x2] ;  /* 0x0000020c04117981 */ /* 0x000364000c1e1520 */
.L_x_30:
[----:B------:R-:W-:Y:S05]  /*19f0*/  BSYNC B0 ;  /* 0x0000000000007941 */ /* 0x000fea0003800000 */
.L_x_29:
[----:B------:R-:W-:Y:S01]  /*1a00*/  USHF.L.U32 UR5, UR6, 0x3, URZ ;  /* 0x0000000306057899 */ /* 0x000fe2000800063f */
[----:B-----5:R-:W-:Y:S01]  /*1a10*/  IMAD.U32 R15, R17, 0x10000, RZ ;  /* 0x00010000110f7824 */ /* 0x020fe200078e00ff */
[----:B------:R-:W-:Y:S01]  /*1a20*/  USHF.L.U64.HI UR4, UR6, 0x3, UR7 ;  /* 0x0000000306047899 */ /* 0x000fe20008010207 */
[----:B------:R-:W-:Y:S02]  /*1a30*/  ISETP.GT.AND P0, PT, R10, 0x8, P0 ;  /* 0x000000080a00780c */ /* 0x000fe40000704270 */
[----:B------:R-:W-:Y:S01]  /*1a40*/  FMUL R12, R15, R2 ;  /* 0x000000020f0c7220 */ /* 0x000fe20000400000 */
[----:B------:R-:W-:Y:S02]  /*1a50*/  IMAD.U32 R18, RZ, RZ, UR5 ;  /* 0x00000005ff127e24 */ /* 0x000fe4000f8e00ff */
[----:B0-----:R-:W-:Y:S02]  /*1a60*/  IMAD.U32 R19, RZ, RZ, UR4 ;  /* 0x00000004ff137e24 */ /* 0x001fe4000f8e00ff */
[----:B------:R-:W-:Y:S01]  /*1a70*/  FFMA R12, R25, R0, R12 ;  /* 0x00000000190c7223 */ /* 0x000fe2000000000c */
[----:B------:R-:W-:-:S04]  /*1a80*/  IMAD.WIDE.U32 R18, R14, UR6, R18 ;  /* 0x000000060e127c25 */ /* 0x000fc8000f8e0012 */
[----:B------:R-:W-:Y:S02]  /*1a90*/  F2FP.BF16.F32.PACK_AB R12, RZ, R12 ;  /* 0x0000000cff0c723e */ /* 0x000fe400000010ff */
[----:B------:R-:W-:-:S03]  /*1aa0*/  IADD3 R14, P2, R8, R18, RZ ;  /* 0x00000012080e7210 */ /* 0x000fc60007f5e0ff */
[----:B------:R0:W-:Y:S01]  /*1ab0*/  @P3 STG.E.U16 desc[UR12][R6.64+0x2], R12 ;  /* 0x0000020c06003986 */ /* 0x0001e2000c10150c */
[----:B------:R-:W-:Y:S02]  /*1ac0*/  IADD3.X R9, R9, R13, R19, P2, !PT ;  /* 0x0000000d09097210 */ /* 0x000fe400017fe413 */
[----:B------:R-:W-:-:S04]  /*1ad0*/  LEA R8, P2, R14, UR8, 0x1 ;  /* 0x000000080e087c11 */ /* 0x000fc8000f8408ff */
[----:B------:R-:W-:Y:S02]  /*1ae0*/  LEA.HI.X R9, R14, UR9, R9, 0x1, P2 ;  /* 0x000000090e097c11 */ /* 0x000fe400090f0c09 */
[----:B------:R-:W-:-:S06]  /*1af0*/  PRMT R14, R17, 0x7610, R14 ;  /* 0x00007610110e7816 */ /* 0x000fcc000000000e */
[----:B------:R-:W2:Y:S01]  /*1b00*/  @P0 LDG.E.LTC128B.U16 R14, desc[UR12][R8.64] ;  /* 0x0000000c080e0981 */ /* 0x000ea2000c1e1520 */
[C---:B------:R-:W-:Y:S01]  /*1b10*/  SHF.L.U64.HI R11, R16.reuse, 0x1, R11 ;  /* 0x00000001100b7819 */ /* 0x040fe2000001020b */
[----:B------:R-:W-:Y:S01]  /*1b20*/  BSSY B0, `(.L_x_31) ;  /* 0x000000b000007945 */ /* 0x000fe20003800000 */
[----:B------:R-:W-:Y:S02]  /*1b30*/  LEA R16, P2, R16, R6, 0x1 ;  /* 0x0000000610107211 */ /* 0x000fe400078408ff */
[----:B------:R-:W-:-:S03]  /*1b40*/  ISETP.GT.AND P1, PT, R10, 0x8, P1 ;  /* 0x000000080a00780c */ /* 0x000fc60000f24270 */
[----:B------:R-:W-:Y:S02]  /*1b50*/  IMAD.X R17, R11, 0x1, R7, P2 ;  /* 0x000000010b117824 */ /* 0x000fe400010e0607 */
[----:B--2---:R-:W-:-:S04]  /*1b60*/  IMAD.U32 R13, R14, 0x10000, RZ ;  /* 0x000100000e0d7824 */ /* 0x004fc800078e00ff */
[----:B------:R-:W-:-:S04]  /*1b70*/  FMUL R13, R13, R2 ;  /* 0x000000020d0d7220 */ /* 0x000fc80000400000 */
[----:B------:R-:W-:-:S05]  /*1b80*/  FFMA R13, R26, R0, R13 ;  /* 0x000000001a0d7223 */ /* 0x000fca000000000d */
[----:B------:R-:W-:-:S05]  /*1b90*/  F2FP.BF16.F32.PACK_AB R13, RZ, R13 ;  /* 0x0000000dff0d723e */ /* 0x000fca00000010ff */
[----:B------:R0:W-:Y:S01]  /*1ba0*/  @P0 STG.E.U16 desc[UR12][R16.64], R13 ;  /* 0x0000000d10000986 */ /* 0x0001e2000c10150c */
[----:B------:R-:W-:Y:S05]  /*1bb0*/  @!P1 BRA `(.L_x_32) ;  /* 0x0000000000049947 */ /* 0x000fea0003800000 */
[----:B------:R2:W5:Y:S02]  /*1bc0*/  LDG.E.LTC128B.U16 R14, desc[UR12][R8.64+0x2] ;  /* 0x0000020c080e7981 */ /* 0x000564000c1e1520 */
.L_x_32:
[----:B------:R-:W-:Y:S05]  /*1bd0*/  BSYNC B0 ;  /* 0x0000000000007941 */ /* 0x000fea0003800000 */
.L_x_31:
[----:B-----5:R-:W-:Y:S01]  /*1be0*/  IMAD.U32 R11, R14, 0x10000, RZ ;  /* 0x000100000e0b7824 */ /* 0x020fe200078e00ff */
[----:B------:R-:W-:Y:S01]  /*1bf0*/  ISETP.GT.AND P0, PT, R3, 0x8, PT ;  /* 0x000000080300780c */ /* 0x000fe20003f04270 */
[----:B0-----:R-:W-:Y:S01]  /*1c00*/  @P1 IMAD.MOV.U32 R13, RZ, RZ, R17 ;  /* 0x000000ffff0d1224 */ /* 0x001fe200078e0011 */
[----:B------:R-:W-:Y:S01]  /*1c10*/  BSSY B0, `(.L_x_33) ;  /* 0x000000a000007945 */ /* 0x000fe20003800000 */
[----:B------:R-:W-:Y:S01]  /*1c20*/  FMUL R12, R11, R2 ;  /* 0x000000020b0c7220 */ /* 0x000fe20000400000 */
[----:B------:R-:W-:-:S03]  /*1c30*/  ISETP.GT.AND P2, PT, R10, RZ, P0 ;  /* 0x000000ff0a00720c */ /* 0x000fc60000744270 */
[----:B------:R-:W-:-:S05]  /*1c40*/  FFMA R12, R27, R0, R12 ;  /* 0x000000001b0c7223 */ /* 0x000fca000000000c */
[----:B------:R-:W-:-:S04]  /*1c50*/  F2FP.BF16.F32.PACK_AB R12, RZ, R12 ;  /* 0x0000000cff0c723e */ /* 0x000fc800000010ff */
[----:B------:R-:W-:Y:S01]  /*1c60*/  PRMT R11, R12, 0x7610, R11 ;  /* 0x000076100c0b7816 */ /* 0x000fe2000000000b */
[----:B------:R-:W-:-:S05]  /*1c70*/  @P1 IMAD.MOV.U32 R12, RZ, RZ, R16 ;  /* 0x000000ffff0c1224 */ /* 0x000fca00078e0010 */
[----:B------:R0:W-:Y:S01]  /*1c80*/  @P1 STG.E.U16 desc[UR12][R12.64+0x2], R11 ;  /* 0x0000020b0c001986 */ /* 0x0001e2000c10150c */
[----:B------:R-:W-:Y:S05]  /*1c90*/  @!P2 BRA `(.L_x_34) ;  /* 0x000000000004a947 */ /* 0x000fea0003800000 */
[----:B------:R3:W5:Y:S02]  /*1ca0*/  LDG.E.LTC128B.U16 R14, desc[UR12][R4.64+0x10] ;  /* 0x0000100c040e7981 */ /* 0x000764000c1e1520 */
.L_x_34:
[----:B------:R-:W-:Y:S05]  /*1cb0*/  BSYNC B0 ;  /* 0x0000000000007941 */ /* 0x000fea0003800000 */
.L_x_33:
[----:B0----5:R-:W-:Y:S01]  /*1cc0*/  IMAD.U32 R11, R14, 0x10000, RZ ;  /* 0x000100000e0b7824 */ /* 0x021fe200078e00ff */
[----:B------:R-:W-:Y:S01]  /*1cd0*/  ISETP.GT.AND P1, PT, R3, 0x9, PT ;  /* 0x000000090300780c */ /* 0x000fe20003f24270 */
[----:B------:R-:W-:Y:S02]  /*1ce0*/  BSSY B0, `(.L_x_35) ;  /* 0x0000008000007945 */ /* 0x000fe40003800000 */
[----:B------:R-:W-:Y:S01]  /*1cf0*/  FMUL R11, R11, R2 ;  /* 0x000000020b0b7220 */ /* 0x000fe20000400000 */
[----:B------:R-:W-:-:S03]  /*1d00*/  ISETP.GT.AND P3, PT, R10, RZ, P1 ;  /* 0x000000ff0a00720c */ /* 0x000fc60000f64270 */
[----:B------:R-:W-:-:S05]  /*1d10*/  FFMA R11, R28, R0, R11 ;  /* 0x000000001c0b7223 */ /* 0x000fca000000000b */
[----:B------:R-:W-:-:S05]  /*1d20*/  F2FP.BF16.F32.PACK_AB R11, RZ, R11 ;  /* 0x0000000bff0b723e */ /* 0x000fca00000010ff */
[----:B------:R0:W-:Y:S01]  /*1d30*/  @P2 STG.E.U16 desc[UR12][R6.64+0x10], R11 ;  /* 0x0000100b06002986 */ /* 0x0001e2000c10150c */
[----:B------:R-:W-:Y:S05]  /*1d40*/  @!P3 BRA `(.L_x_36) ;  /* 0x000000000004b947 */ /* 0x000fea0003800000 */
[----:B------:R4:W5:Y:S02]  /*1d50*/  LDG.E.LTC128B.U16 R14, desc[UR12][R4.64+0x12] ;  /* 0x0000120c040e7981 */ /* 0x000964000c1e1520 */
.L_x_36:
[----:B------:R-:W-:Y:S05]  /*1d60*/  BSYNC B0 ;  /* 0x0000000000007941 */ /* 0x000fea0003800000 */
.L_x_35:
[----:B0----5:R-:W-:Y:S01]  /*1d70*/  IMAD.U32 R11, R14, 0x10000, RZ ;  /* 0x000100000e0b7824 */ /* 0x021fe200078e00ff */
[----:B------:R-:W-:Y:S01]  /*1d80*/  ISETP.GT.AND P0, PT, R10, 0x8, P0 ;  /* 0x000000080a00780c */ /* 0x000fe20000704270 */
[----:B------:R-:W-:Y:S02]  /*1d90*/  BSSY B0, `(.L_x_37) ;  /* 0x0000007000007945 */ /* 0x000fe40003800000 */
[----:B------:R-:W-:-:S04]  /*1da0*/  FMUL R12, R11, R2 ;  /* 0x000000020b0c7220 */ /* 0x000fc80000400000 */
[----:B------:R-:W-:-:S05]  /*1db0*/  FFMA R12, R29, R0, R12 ;  /* 0x000000001d0c7223 */ /* 0x000fca000000000c */
[----:B------:R-:W-:-:S05]  /*1dc0*/  F2FP.BF16.F32.PACK_AB R12, RZ, R12 ;  /* 0x0000000cff0c723e */ /* 0x000fca00000010ff */
[----:B------:R0:W-:Y:S01]  /*1dd0*/  @P3 STG.E.U16 desc[UR12][R6.64+0x12], R12 ;  /* 0x0000120c06003986 */ /* 0x0001e2000c10150c */
[----:B------:R-:W-:Y:S05]  /*1de0*/  @!P0 BRA `(.L_x_38) ;  /* 0x0000000000048947 */ /* 0x000fea0003800000 */
[----:B------:R0:W5:Y:S02]  /*1df0*/  LDG.E.LTC128B.U16 R14, desc[UR12][R8.64+0x10] ;  /* 0x0000100c080e7981 */ /* 0x000164000c1e1520 */
.L_x_38:
[----:B------:R-:W-:Y:S05]  /*1e00*/  BSYNC B0 ;  /* 0x0000000000007941 */ /* 0x000fea0003800000 */
.L_x_37:
[----:B-----5:R-:W-:Y:S01]  /*1e10*/  IMAD.U32 R11, R14, 0x10000, RZ ;  /* 0x000100000e0b7824 */ /* 0x020fe200078e00ff */
[----:B------:R-:W-:Y:S01]  /*1e20*/  ISETP.GT.AND P1, PT, R10, 0x8, P1 ;  /* 0x000000080a00780c */ /* 0x000fe20000f24270 */
[----:B0-----:R-:W-:Y:S01]  /*1e30*/  @P0 IMAD.MOV.U32 R12, RZ, RZ, R16 ;  /* 0x000000ffff0c0224 */ /* 0x001fe200078e0010 */
[----:B------:R-:W-:Y:S01]  /*1e40*/  BSSY B0, `(.L_x_39) ;  /* 0x0000008000007945 */ /* 0x000fe20003800000 */
[----:B------:R-:W-:Y:S01]  /*1e50*/  FMUL R11, R11, R2 ;  /* 0x000000020b0b7220 */ /* 0x000fe20000400000 */
[----:B------:R-:W-:-:S03]  /*1e60*/  @P0 IMAD.MOV.U32 R13, RZ, RZ, R17 ;  /* 0x000000ffff0d0224 */ /* 0x000fc600078e0011 */
[----:B------:R-:W-:-:S05]  /*1e70*/  FFMA R11, R30, R0, R11 ;  /* 0x000000001e0b7223 */ /* 0x000fca000000000b */
[----:B------:R-:W-:-:S05]  /*1e80*/  F2FP.BF16.F32.PACK_AB R11, RZ, R11 ;  /* 0x0000000bff0b723e */ /* 0x000fca00000010ff */
[----:B------:R0:W-:Y:S01]  /*1e90*/  @P0 STG.E.U16 desc[UR12][R12.64+0x10], R11 ;  /* 0x0000100b0c000986 */ /* 0x0001e2000c10150c */
[----:B------:R-:W-:Y:S05]  /*1ea0*/  @!P1 BRA `(.L_x_40) ;  /* 0x0000000000049947 */ /* 0x000fea0003800000 */
[----:B------:R0:W5:Y:S02]  /*1eb0*/  LDG.E.LTC128B.U16 R14, desc[UR12][R8.64+0x12] ;  /* 0x0000120c080e7981 */ /* 0x000164000c1e1520 */
.L_x_40:
[----:B------:R-:W-:Y:S05]  /*1ec0*/  BSYNC B0 ;  /* 0x0000000000007941 */ /* 0x000fea0003800000 */
.L_x_39:
[----:B0----5:R-:W-:Y:S01]  /*1ed0*/  IMAD.U32 R11, R14, 0x10000, RZ ;  /* 0x000100000e0b7824 */ /* 0x021fe200078e00ff */
[----:B------:R-:W-:Y:S01]  /*1ee0*/  ISETP.GT.AND P0, PT, R3, 0x10, PT ;  /* 0x000000100300780c */ /* 0x000fe20003f04270 */
[----:B------:R-:W-:Y:S01]  /*1ef0*/  @P1 IMAD.MOV.U32 R13, RZ, RZ, R17 ;  /* 0x000000ffff0d1224 */ /* 0x000fe200078e0011 */
        /* <DEDUP_REMOVED lines=10> */
.L_x_42:
[----:B------:R-:W-:Y:S05]  /*1fa0*/  BSYNC B0 ;  /* 0x0000000000007941 */ /* 0x000fea0003800000 */
.L_x_41:
        /* <DEDUP_REMOVED lines=10> */
.L_x_44:
[----:B------:R-:W-:Y:S05]  /*2050*/  BSYNC B0 ;  /* 0x0000000000007941 */ /* 0x000fea0003800000 */
.L_x_43:
        /* <DEDUP_REMOVED lines=9> */
.L_x_46:
[----:B------:R-:W-:Y:S05]  /*20f0*/  BSYNC B0 ;  /* 0x0000000000007941 */ /* 0x000fea0003800000 */
.L_x_45:
        /* <DEDUP_REMOVED lines=11> */
.L_x_48:
[----:B------:R-:W-:Y:S05]  /*21b0*/  BSYNC B0 ;  /* 0x0000000000007941 */ /* 0x000fea0003800000 */
.L_x_47:
        /* <DEDUP_REMOVED lines=13> */
.L_x_50:
[----:B------:R-:W-:Y:S05]  /*2290*/  BSYNC B0 ;  /* 0x0000000000007941 */ /* 0x000fea0003800000 */
.L_x_49:
        /* <DEDUP_REMOVED lines=10> */
.L_x_52:
[----:B------:R-:W-:Y:S05]  /*2340*/  BSYNC B0 ;  /* 0x0000000000007941 */ /* 0x000fea0003800000 */
.L_x_51:
        /* <DEDUP_REMOVED lines=9> */
.L_x_54:
[----:B------:R-:W-:Y:S05]  /*23e0*/  BSYNC B0 ;  /* 0x0000000000007941 */ /* 0x000fea0003800000 */
.L_x_53:
        /* <DEDUP_REMOVED lines=11> */
.L_x_56:
[----:B------:R-:W-:Y:S05]  /*24a0*/  BSYNC B0 ;  /* 0x0000000000007941 */ /* 0x000fea0003800000 */
.L_x_55:
        /* <DEDUP_REMOVED lines=13> */
.L_x_58:
[----:B------:R-:W-:Y:S05]  /*2580*/  BSYNC B0 ;  /* 0x0000000000007941 */ /* 0x000fea0003800000 */
.L_x_57:
        /* <DEDUP_REMOVED lines=10> */
.L_x_60:
[----:B------:R-:W-:Y:S05]  /*2630*/  BSYNC B0 ;  /* 0x0000000000007941 */ /* 0x000fea0003800000 */
.L_x_59:
        /* <DEDUP_REMOVED lines=9> */
.L_x_62:
[----:B------:R-:W-:Y:S05]  /*26d0*/  BSYNC B0 ;  /* 0x0000000000007941 */ /* 0x000fea0003800000 */
.L_x_61:
        /* <DEDUP_REMOVED lines=11> */
.L_x_64:
[----:B------:R-:W-:Y:S05]  /*2790*/  BSYNC B0 ;  /* 0x0000000000007941 */ /* 0x000fea0003800000 */
.L_x_63:
        /* <DEDUP_REMOVED lines=13> */
.L_x_66:
[----:B------:R-:W-:Y:S05]  /*2870*/  BSYNC B0 ;  /* 0x0000000000007941 */ /* 0x000fea0003800000 */
.L_x_65:
        /* <DEDUP_REMOVED lines=10> */
.L_x_68:
[----:B------:R-:W-:Y:S05]  /*2920*/  BSYNC B0 ;  /* 0x0000000000007941 */ /* 0x000fea0003800000 */
.L_x_67:
        /* <DEDUP_REMOVED lines=9> */
.L_x_70:
[----:B------:R-:W-:Y:S05]  /*29c0*/  BSYNC B0 ;  /* 0x0000000000007941 */ /* 0x000fea0003800000 */
.L_x_69:
        /* <DEDUP_REMOVED lines=11> */
.L_x_72:
[----:B------:R-:W-:Y:S05]  /*2a80*/  BSYNC B0 ;  /* 0x0000000000007941 */ /* 0x000fea0003800000 */
.L_x_71:
        /* <DEDUP_REMOVED lines=13> */
.L_x_74:
[----:B------:R-:W-:Y:S05]  /*2b60*/  BSYNC B0 ;  /* 0x0000000000007941 */ /* 0x000fea0003800000 */
.L_x_73:
        /* <DEDUP_REMOVED lines=10> */
.L_x_76:
[----:B------:R-:W-:Y:S05]  /*2c10*/  BSYNC B0 ;  /* 0x0000000000007941 */ /* 0x000fea0003800000 */
.L_x_75:
        /* <DEDUP_REMOVED lines=9> */
.L_x_78:
[----:B------:R-:W-:Y:S05]  /*2cb0*/  BSYNC B0 ;  /* 0x0000000000007941 */ /* 0x000fea0003800000 */
.L_x_77:
        /* <DEDUP_REMOVED lines=11> */
.L_x_80:
[----:B------:R-:W-:Y:S05]  /*2d70*/  BSYNC B0 ;  /* 0x0000000000007941 */ /* 0x000fea0003800000 */
.L_x_79:
        /* <DEDUP_REMOVED lines=13> */
.L_x_82:
[----:B------:R-:W-:Y:S05]  /*2e50*/  BSYNC B0 ;  /* 0x0000000000007941 */ /* 0x000fea0003800000 */
.L_x_81:
        /* <DEDUP_REMOVED lines=10> */
.L_x_84:
[----:B------:R-:W-:Y:S05]  /*2f00*/  BSYNC B0 ;  /* 0x0000000000007941 */ /* 0x000fea0003800000 */
.L_x_83:
        /* <DEDUP_REMOVED lines=9> */
.L_x_86:
[----:B------:R-:W-:Y:S05]  /*2fa0*/  BSYNC B0 ;  /* 0x0000000000007941 */ /* 0x000fea0003800000 */
.L_x_85:
        /* <DEDUP_REMOVED lines=11> */
.L_x_88:
[----:B------:R-:W-:Y:S05]  /*3060*/  BSYNC B0 ;  /* 0x0000000000007941 */ /* 0x000fea0003800000 */
.L_x_87:
        /* <DEDUP_REMOVED lines=13> */
.L_x_90:
[----:B------:R-:W-:Y:S05]  /*3140*/  BSYNC B0 ;  /* 0x0000000000007941 */ /* 0x000fea0003800000 */
.L_x_89:
        /* <DEDUP_REMOVED lines=10> */
.L_x_92:
[----:B------:R-:W-:Y:S05]  /*31f0*/  BSYNC B0 ;  /* 0x0000000000007941 */ /* 0x000fea0003800000 */
.L_x_91:
        /* <DEDUP_REMOVED lines=9> */
.L_x_94:
[----:B------:R-:W-:Y:S05]  /*3290*/  BSYNC B0 ;  /* 0x0000000000007941 */ /* 0x000fea0003800000 */
.L_x_93:
        /* <DEDUP_REMOVED lines=11> */
.L_x_96:
[----:B------:R-:W-:Y:S05]  /*3350*/  BSYNC B0 ;  /* 0x0000000000007941 */ /* 0x000fea0003800000 */
.L_x_95:
        /* <DEDUP_REMOVED lines=13> */
.L_x_98:
[----:B------:R-:W-:Y:S05]  /*3430*/  BSYNC B0 ;  /* 0x0000000000007941 */ /* 0x000fea0003800000 */
.L_x_97:
        /* <DEDUP_REMOVED lines=10> */
.L_x_100:
[----:B------:R-:W-:Y:S05]  /*34e0*/  BSYNC B0 ;  /* 0x0000000000007941 */ /* 0x000fea0003800000 */
.L_x_99:
        /* <DEDUP_REMOVED lines=9> */
.L_x_102:
[----:B------:R-:W-:Y:S05]  /*3580*/  BSYNC B0 ;  /* 0x0000000000007941 */ /* 0x000fea0003800000 */
.L_x_101:
        /* <DEDUP_REMOVED lines=11> */
.L_x_104:
[----:B------:R-:W-:Y:S05]  /*3640*/  BSYNC B0 ;  /* 0x0000000000007941 */ /* 0x000fea0003800000 */
.L_x_103:
        /* <DEDUP_REMOVED lines=13> */
.L_x_106:
[----:B------:R-:W-:Y:S05]  /*3720*/  BSYNC B0 ;  /* 0x0000000000007941 */ /* 0x000fea0003800000 */
.L_x_105:
        /* <DEDUP_REMOVED lines=10> */
.L_x_108:
[----:B------:R-:W-:Y:S05]  /*37d0*/  BSYNC B0 ;  /* 0x0000000000007941 */ /* 0x000fea0003800000 */
.L_x_107:
        /* <DEDUP_REMOVED lines=9> */
.L_x_110:
[----:B------:R-:W-:Y:S05]  /*3870*/  BSYNC B0 ;  /* 0x0000000000007941 */ /* 0x000fea0003800000 */
.L_x_109:
        /* <DEDUP_REMOVED lines=11> */
.L_x_112:
[----:B------:R-:W-:Y:S05]  /*3930*/  BSYNC B0 ;  /* 0x0000000000007941 */ /* 0x000fea0003800000 */
.L_x_111:
        /* <DEDUP_REMOVED lines=13> */
.L_x_114:
[----:B------:R-:W-:Y:S05]  /*3a10*/  BSYNC B0 ;  /* 0x0000000000007941 */ /* 0x000fea0003800000 */
.L_x_113:
        /* <DEDUP_REMOVED lines=10> */
.L_x_116:
[----:B------:R-:W-:Y:S05]  /*3ac0*/  BSYNC B0 ;  /* 0x0000000000007941 */ /* 0x000fea0003800000 */
.L_x_115:
        /* <DEDUP_REMOVED lines=9> */
.L_x_118:
[----:B------:R-:W-:Y:S05]  /*3b60*/  BSYNC B0 ;  /* 0x0000000000007941 */ /* 0x000fea0003800000 */
.L_x_117:
        /* <DEDUP_REMOVED lines=11> */
.L_x_120:
[----:B------:R-:W-:Y:S05]  /*3c20*/  BSYNC B0 ;  /* 0x0000000000007941 */ /* 0x000fea0003800000 */
.L_x_119:
        /* <DEDUP_REMOVED lines=13> */
.L_x_122:
[----:B------:R-:W-:Y:S05]  /*3d00*/  BSYNC B0 ;  /* 0x0000000000007941 */ /* 0x000fea0003800000 */
.L_x_121:
        /* <DEDUP_REMOVED lines=10> */
.L_x_124:
[----:B------:R-:W-:Y:S05]  /*3db0*/  BSYNC B0 ;  /* 0x0000000000007941 */ /* 0x000fea0003800000 */
.L_x_123:
        /* <DEDUP_REMOVED lines=9> */
.L_x_126:
[----:B------:R-:W-:Y:S05]  /*3e50*/  BSYNC B0 ;  /* 0x0000000000007941 */ /* 0x000fea0003800000 */
.L_x_125:
        /* <DEDUP_REMOVED lines=11> */
.L_x_128:
[----:B------:R-:W-:Y:S05]  /*3f10*/  BSYNC B0 ;  /* 0x0000000000007941 */ /* 0x000fea0003800000 */
.L_x_127:
        /* <DEDUP_REMOVED lines=13> */
.L_x_130:
[----:B------:R-:W-:Y:S05]  /*3ff0*/  BSYNC B0 ;  /* 0x0000000000007941 */ /* 0x000fea0003800000 */
.L_x_129:
        /* <DEDUP_REMOVED lines=10> */
.L_x_132:
[----:B------:R-:W-:Y:S05]  /*40a0*/  BSYNC B0 ;  /* 0x0000000000007941 */ /* 0x000fea0003800000 */
.L_x_131:
        /* <DEDUP_REMOVED lines=9> */
.L_x_134:
[----:B------:R-:W-:Y:S05]  /*4140*/  BSYNC B0 ;  /* 0x0000000000007941 */ /* 0x000fea0003800000 */
.L_x_133:
        /* <DEDUP_REMOVED lines=11> */
.L_x_136:
[----:B------:R-:W-:Y:S05]  /*4200*/  BSYNC B0 ;  /* 0x0000000000007941 */ /* 0x000fea0003800000 */
.L_x_135:
        /* <DEDUP_REMOVED lines=13> */
.L_x_138:
[----:B------:R-:W-:Y:S05]  /*42e0*/  BSYNC B0 ;  /* 0x0000000000007941 */ /* 0x000fea0003800000 */
.L_x_137:
        /* <DEDUP_REMOVED lines=10> */
.L_x_140:
[----:B------:R-:W-:Y:S05]  /*4390*/  BSYNC B0 ;  /* 0x0000000000007941 */ /* 0x000fea0003800000 */
.L_x_139:
        /* <DEDUP_REMOVED lines=9> */
.L_x_142:
[----:B------:R-:W-:Y:S05]  /*4430*/  BSYNC B0 ;  /* 0x0000000000007941 */ /* 0x000fea0003800000 */
.L_x_141:
        /* <DEDUP_REMOVED lines=11> */
.L_x_144:
[----:B------:R-:W-:Y:S05]  /*44f0*/  BSYNC B0 ;  /* 0x0000000000007941 */ /* 0x000fea0003800000 */
.L_x_143:
        /* <DEDUP_REMOVED lines=13> */
.L_x_146:
[----:B------:R-:W-:Y:S05]  /*45d0*/  BSYNC B0 ;  /* 0x0000000000007941 */ /* 0x000fea0003800000 */
.L_x_145:
        /* <DEDUP_REMOVED lines=10> */
.L_x_148:
[----:B------:R-:W-:Y:S05]  /*4680*/  BSYNC B0 ;  /* 0x0000000000007941 */ /* 0x000fea0003800000 */
.L_x_147:
[----:B-----5:R-:W-:Y:S01]  /*4690*/  IMAD.U32 R3, R14, 0x10000, RZ ;  /* 0x000100000e037824 */ /* 0x020fe200078e00ff */
[----:B------:R-:W-:Y:S01]  /*46a0*/  ISETP.GT.AND P0, PT, R10, 0x8, P0 ;  /* 0x000000080a00780c */ /* 0x000fe20000704270 */
[----:B------:R-:W-:Y:S02]  /*46b0*/  BSSY B0, `(.L_x_149) ;  /* 0x0000007000007945 */ /* 0x000fe40003800000 */
[----:B01-34-:R-:W-:-:S04]  /*46c0*/  FMUL R4, R3, R2 ;  /* 0x0000000203047220 */ /* 0x01bfc80000400000 */
[----:B------:R-:W-:-:S05]  /*46d0*/  FFMA R4, R85, R0, R4 ;  /* 0x0000000055047223 */ /* 0x000fca0000000004 */
[----:B------:R-:W-:-:S05]  /*46e0*/  F2FP.BF16.F32.PACK_AB R4, RZ, R4 ;  /* 0x00000004ff04723e */ /* 0x000fca00000010ff */
[----:B------:R0:W-:Y:S01]  /*46f0*/  @P3 STG.E.U16 desc[UR12][R6.64+0xf2], R4 ;  /* 0x0000f20406003986 */ /* 0x0001e2000c10150c */
[----:B------:R-:W-:Y:S05]  /*4700*/  @!P0 BRA `(.L_x_150) ;  /* 0x0000000000048947 */ /* 0x000fea0003800000 */
[----:B------:R1:W5:Y:S02]  /*4710*/  LDG.E.LTC128B.U16 R14, desc[UR12][R8.64+0xf0] ;  /* 0x0000f00c080e7981 */ /* 0x000364000c1e1520 */
.L_x_150:
[----:B------:R-:W-:Y:S05]  /*4720*/  BSYNC B0 ;  /* 0x0000000000007941 */ /* 0x000fea0003800000 */
.L_x_149:
        /* <DEDUP_REMOVED lines=11> */
.L_x_152:
[----:B------:R-:W-:Y:S05]  /*47e0*/  BSYNC B0 ;  /* 0x0000000000007941 */ /* 0x000fea0003800000 */
.L_x_151:
[----:B0----5:R-:W-:-:S04]  /*47f0*/  IMAD.U32 R3, R14, 0x10000, RZ ;  /* 0x000100000e037824 */ /* 0x021fc800078e00ff */
[----:B------:R-:W-:-:S04]  /*4800*/  FMUL R2, R3, R2 ;  /* 0x0000000203027220 */ /* 0x000fc80000400000 */
[----:B------:R-:W-:Y:S01]  /*4810*/  FFMA R2, R87, R0, R2 ;  /* 0x0000000057027223 */ /* 0x000fe20000000002 */
[----:B------:R-:W-:Y:S06]  /*4820*/  @!P1 EXIT ;  /* 0x000000000000994d */ /* 0x000fec0003800000 */
[----:B------:R-:W-:-:S05]  /*4830*/  F2FP.BF16.F32.PACK_AB R2, RZ, R2 ;  /* 0x00000002ff02723e */ /* 0x000fca00000010ff */
[----:B------:R-:W-:Y:S01]  /*4840*/  STG.E.U16 desc[UR12][R16.64+0xf2], R2 ;  /* 0x0000f20210007986 */ /* 0x000fe2000c10150c */
[----:B------:R-:W-:Y:S05]  /*4850*/  EXIT ;  /* 0x000000000000794d */ /* 0x000fea0003800000 */
.L_x_28:
[----:B------:R-:W-:Y:S01]  /*4860*/  ISETP.GT.AND P3, PT, R3, 0x1, PT ;  /* 0x000000010300780c */ /* 0x000fe20003f64270 */
[----:B------:R-:W-:Y:S01]  /*4870*/  ULDC.64 UR4, c[0x0][0x650] ;  /* 0x0001940000047ab9 */ /* 0x000fe20000000a00 */
[-C--:B--2---:R-:W-:Y:S01]  /*4880*/  FMUL R24, R24, R0.reuse ;  /* 0x0000000018187220 */ /* 0x084fe20000400000 */
[-C--:B------:R-:W-:Y:S01]  /*4890*/  FMUL R25, R25, R0.reuse ;  /* 0x0000000019197220 */ /* 0x080fe20000400000 */
[----:B------:R-:W-:Y:S01]  /*48a0*/  ISETP.GT.AND P4, PT, R10, RZ, P3 ;  /* 0x000000ff0a00720c */ /* 0x000fe20001f84270 */
[-C--:B------:R-:W-:Y:S01]  /*48b0*/  FMUL R26, R26, R0.reuse ;  /* 0x000000001a1a7220 */ /* 0x080fe20000400000 */
[----:B------:R-:W-:Y:S01]  /*48c0*/  LEA R4, P1, R12, UR4, 0x1 ;  /* 0x000000040c047c11 */ /* 0x000fe2000f8208ff */
[----:B------:R-:W-:Y:S01]  /*48d0*/  FMUL R27, R27, R0 ;  /* 0x000000001b1b7220 */ /* 0x000fe20000400000 */
[----:B------:R-:W-:Y:S01]  /*48e0*/  F2FP.BF16.F32.PACK_AB R24, RZ, R24 ;  /* 0x00000018ff18723e */ /* 0x000fe200000010ff */
[-C--:B------:R-:W-:Y:S01]  /*48f0*/  FMUL R28, R28, R0.reuse ;  /* 0x000000001c1c7220 */ /* 0x080fe20000400000 */
[----:B------:R-:W-:Y:S01]  /*4900*/  LEA.HI.X R5, R12, UR5, R7, 0x1, P1 ;  /* 0x000000050c057c11 */ /* 0x000fe200088f0c07 */
[-C--:B------:R-:W-:Y:S01]  /*4910*/  FMUL R29, R29, R0.reuse ;  /* 0x000000001d1d7220 */ /* 0x080fe20000400000 */
[----:B------:R-:W-:Y:S01]  /*4920*/  F2FP.BF16.F32.PACK_AB R25, RZ, R25 ;  /* 0x00000019ff19723e */ /* 0x000fe200000010ff */
[-C--:B------:R-:W-:Y:S01]  /*4930*/  FMUL R30, R30, R0.reuse ;  /* 0x000000001e1e7220 */ /* 0x080fe20000400000 */
[----:B------:R-:W-:Y:S01]  /*4940*/  ISETP.GT.AND P3, PT, R10, 0x8, P3 ;  /* 0x000000080a00780c */ /* 0x000fe20001f64270 */
[----:B------:R-:W-:Y:S01]  /*4950*/  @P2 STG.E.U16 desc[UR12][R4.64], R24 ;  /* 0x0000001804002986 */ /* 0x000fe2000c10150c */
[----:B------:R-:W-:Y:S01]  /*4960*/  SHF.L.U64.HI R11, R16, 0x1, R11 ;  /* 0x00000001100b7819 */ /* 0x000fe2000001020b */
[----:B------:R-:W-:Y:S01]  /*4970*/  FMUL R31, R31, R0 ;  /* 0x000000001f1f7220 */ /* 0x000fe20000400000 */
[----:B------:R-:W-:Y:S01]  /*4980*/  ISETP.GT.AND P2, PT, R10, 0x8, P0 ;  /* 0x000000080a00780c */ /* 0x000fe20000744270 */
[----:B------:R-:W-:Y:S01]  /*4990*/  @P4 STG.E.U16 desc[UR12][R4.64+0x2], R25 ;  /* 0x0000021904004986 */ /* 0x000fe2000c10150c */
[----:B------:R-:W-:Y:S01]  /*49a0*/  LEA R16, P4, R16, R4, 0x1 ;  /* 0x0000000410107211 */ /* 0x000fe200078808ff */
[-C--:B------:R-:W-:Y:S01]  /*49b0*/  FMUL R32, R32, R0.reuse ;  /* 0x0000000020207220 */ /* 0x080fe20000400000 */
[----:B------:R-:W-:Y:S01]  /*49c0*/  ISETP.GT.AND P1, PT, R3, 0x8, PT ;  /* 0x000000080300780c */ /* 0x000fe20003f24270 */
[-C--:B------:R-:W-:Y:S01]  /*49d0*/  FMUL R33, R33, R0.reuse ;  /* 0x0000000021217220 */ /* 0x080fe20000400000 */
[----:B------:R-:W-:Y:S01]  /*49e0*/  ISETP.GT.AND P0, PT, R3, 0x9, PT ;  /* 0x000000090300780c */ /* 0x000fe20003f04270 */
[----:B------:R-:W-:Y:S01]  /*49f0*/  IMAD.X R17, R11, 0x1, R5, P4 ;  /* 0x000000010b117824 */ /* 0x000fe200020e0605 */
[C---:B------:R-:W-:Y:S01]  /*4a00*/  ISETP.GT.AND P5, PT, R10.reuse, RZ, P1 ;  /* 0x000000ff0a00720c */ /* 0x040fe20000fa4270 */
[--C-:B------:R-:W-:Y:S01]  /*4a10*/  @P3 IMAD.MOV.U32 R6, RZ, RZ, R16.reuse ;  /* 0x000000ffff063224 */ /* 0x100fe200078e0010 */
[C---:B------:R-:W-:Y:S01]  /*4a20*/  ISETP.GT.AND P4, PT, R10.reuse, RZ, P0 ;  /* 0x000000ff0a00720c */ /* 0x040fe20000784270 */
[--C-:B------:R-:W-:Y:S01]  /*4a30*/  @P3 IMAD.MOV.U32 R7, RZ, RZ, R17.reuse ;  /* 0x000000ffff073224 */ /* 0x100fe200078e0011 */
[----:B------:R-:W-:Y:S01]  /*4a40*/  ISETP.GT.AND P1, PT, R10, 0x8, P1 ;  /* 0x000000080a00780c */ /* 0x000fe20000f24270 */
[----:B------:R-:W-:Y:S01]  /*4a50*/  FMUL R34, R34, R0 ;  /* 0x0000000022227220 */ /* 0x000fe20000400000 */
[----:B------:R-:W-:Y:S01]  /*4a60*/  F2FP.BF16.F32.PACK_AB R26, RZ, R26 ;  /* 0x0000001aff1a723e */ /* 0x000fe200000010ff */
[-C--:B------:R-:W-:Y:S01]  /*4a70*/  FMUL R35, R35, R0.reuse ;  /* 0x0000000023237220 */ /* 0x080fe20000400000 */
[----:B------:R-:W-:Y:S01]  /*4a80*/  F2FP.BF16.F32.PACK_AB R27, RZ, R27 ;  /* 0x0000001bff1b723e */ /* 0x000fe200000010ff */
[----:B------:R-:W-:Y:S01]  /*4a90*/  FMUL R36, R36, R0 ;  /* 0x0000000024247220 */ /* 0x000fe20000400000 */
[----:B------:R-:W-:Y:S01]  /*4aa0*/  F2FP.BF16.F32.PACK_AB R28, RZ, R28 ;  /* 0x0000001cff1c723e */ /* 0x000fe200000010ff */
[----:B------:R-:W-:Y:S01]  /*4ab0*/  @P2 STG.E.U16 desc[UR12][R16.64], R26 ;  /* 0x0000001a10002986 */ /* 0x000fe2000c10150c */
[----:B------:R-:W-:Y:S01]  /*4ac0*/  F2FP.BF16.F32.PACK_AB R29, RZ, R29 ;  /* 0x0000001dff1d723e */ /* 0x000fe200000010ff */
[-C--:B------:R-:W-:Y:S01]  /*4ad0*/  FMUL R37, R37, R0.reuse ;  /* 0x0000000025257220 */ /* 0x080fe20000400000 */
[----:B------:R-:W-:Y:S01]  /*4ae0*/  ISETP.GT.AND P2, PT, R10, 0x8, P0 ;  /* 0x000000080a00780c */ /* 0x000fe20000744270 */
[----:B------:R0:W-:Y:S01]  /*4af0*/  @P3 STG.E.U16 desc[UR12][R6.64+0x2], R27 ;  /* 0x0000021b06003986 */ /* 0x0001e2000c10150c */
[C---:B------:R-:W-:Y:S01]  /*4b00*/  ISETP.GT.AND P3, PT, R3.reuse, 0x10, PT ;  /* 0x000000100300780c */ /* 0x040fe20003f64270 */
[----:B------:R-:W-:Y:S01]  /*4b10*/  FMUL R38, R38, R0 ;  /* 0x0000000026267220 */ /* 0x000fe20000400000 */
[----:B------:R-:W-:Y:S01]  /*4b20*/  F2FP.BF16.F32.PACK_AB R30, RZ, R30 ;  /* 0x0000001eff1e723e */ /* 0x000fe200000010ff */
[----:B------:R-:W-:Y:S01]  /*4b30*/  @P5 STG.E.U16 desc[UR12][R4.64+0x10], R28 ;  /* 0x0000101c04005986 */ /* 0x000fe2000c10150c */
[----:B------:R-:W-:Y:S01]  /*4b40*/  ISETP.GT.AND P0, PT, R3, 0x11, PT ;  /* 0x000000110300780c */ /* 0x000fe20003f04270 */
[-C--:B------:R-:W-:Y:S01]  /*4b50*/  FMUL R39, R39, R0.reuse ;  /* 0x0000000027277220 */ /* 0x080fe20000400000 */
[----:B------:R-:W-:Y:S01]  /*4b60*/  F2FP.BF16.F32.PACK_AB R31, RZ, R31 ;  /* 0x0000001fff1f723e */ /* 0x000fe200000010ff */
[----:B------:R-:W-:Y:S01]  /*4b70*/  @P4 STG.E.U16 desc[UR12][R4.64+0x12], R29 ;  /* 0x0000121d04004986 */ /* 0x000fe2000c10150c */
[----:B------:R-:W-:Y:S01]  /*4b80*/  ISETP.GT.AND P4, PT, R10, RZ, P3 ;  /* 0x000000ff0a00720c */ /* 0x000fe20001f84270 */
[----:B------:R-:W-:Y:S01]  /*4b90*/  FMUL R40, R40, R0 ;  /* 0x0000000028287220 */ /* 0x000fe20000400000 */
[C---:B------:R-:W-:Y:S01]  /*4ba0*/  ISETP.GT.AND P3, PT, R10.reuse, 0x8, P3 ;  /* 0x000000080a00780c */ /* 0x040fe20001f64270 */
[--C-:B0-----:R-:W-:Y:S01]  /*4bb0*/  @P1 IMAD.MOV.U32 R6, RZ, RZ, R16.reuse ;  /* 0x000000ffff061224 */ /* 0x101fe200078e0010 */
[----:B------:R-:W-:Y:S01]  /*4bc0*/  ISETP.GT.AND P5, PT, R10, RZ, P0 ;  /* 0x000000ff0a00720c */ /* 0x000fe200007a4270 */
[--C-:B------:R-:W-:Y:S01]  /*4bd0*/  @P1 IMAD.MOV.U32 R7, RZ, RZ, R17.reuse ;  /* 0x000000ffff071224 */ /* 0x100fe200078e0011 */
[----:B------:R-:W-:Y:S01]  /*4be0*/  F2FP.BF16.F32.PACK_AB R32, RZ, R32 ;  /* 0x00000020ff20723e */ /* 0x000fe200000010ff */
[-C--:B------:R-:W-:Y:S01]  /*4bf0*/  FMUL R41, R41, R0.reuse ;  /* 0x0000000029297220 */ /* 0x080fe20000400000 */
[----:B------:R-:W-:Y:S01]  /*4c00*/  F2FP.BF16.F32.PACK_AB R33, RZ, R33 ;  /* 0x00000021ff21723e */ /* 0x000fe200000010ff */
[-C--:B------:R-:W-:Y:S01]  /*4c10*/  FMUL R42, R42, R0.reuse ;  /* 0x000000002a2a7220 */ /* 0x080fe20000400000 */
[----:B------:R0:W-:Y:S01]  /*4c20*/  @P1 STG.E.U16 desc[UR12][R6.64+0x10], R30 ;  /* 0x0000101e06001986 */ /* 0x0001e2000c10150c */
[----:B------:R-:W-:Y:S01]  /*4c30*/  ISETP.GT.AND P1, PT, R10, 0x8, P0 ;  /* 0x000000080a00780c */ /* 0x000fe20000724270 */
[----:B------:R-:W-:Y:S01]  /*4c40*/  FMUL R43, R43, R0 ;  /* 0x000000002b2b7220 */ /* 0x000fe20000400000 */
[----:B------:R-:W-:Y:S01]  /*4c50*/  F2FP.BF16.F32.PACK_AB R34, RZ, R34 ;  /* 0x00000022ff22723e */ /* 0x000fe200000010ff */
[-C--:B------:R-:W-:Y:S01]  /*4c60*/  FMUL R44, R44, R0.reuse ;  /* 0x000000002c2c7220 */ /* 0x080fe20000400000 */
[----:B------:R-:W-:Y:S01]  /*4c70*/  F2FP.BF16.F32.PACK_AB R35, RZ, R35 ;  /* 0x00000023ff23723e */ /* 0x000fe200000010ff */
[-C--:B------:R-:W-:Y:S01]  /*4c80*/  FMUL R45, R45, R0.reuse ;  /* 0x000000002d2d7220 */ /* 0x080fe20000400000 */
[----:B------:R-:W-:Y:S01]  /*4c90*/  ISETP.GT.AND P0, PT, R3, 0x19, PT ;  /* 0x000000190300780c */ /* 0x000fe20003f04270 */
[----:B------:R-:W-:Y:S01]  /*4ca0*/  FMUL R46, R46, R0 ;  /* 0x000000002e2e7220 */ /* 0x000fe20000400000 */
[----:B------:R-:W-:Y:S01]  /*4cb0*/  F2FP.BF16.F32.PACK_AB R36, RZ, R36 ;  /* 0x00000024ff24723e */ /* 0x000fe200000010ff */
[----:B------:R-:W-:Y:S01]  /*4cc0*/  FMUL R47, R47, R0 ;  /* 0x000000002f2f7220 */ /* 0x000fe20000400000 */
[----:B------:R-:W-:Y:S01]  /*4cd0*/  F2FP.BF16.F32.PACK_AB R37, RZ, R37 ;  /* 0x00000025ff25723e */ /* 0x000fe200000010ff */
[--C-:B0-----:R-:W-:Y:S01]  /*4ce0*/  @P2 IMAD.MOV.U32 R6, RZ, RZ, R16.reuse ;  /* 0x000000ffff062224 */ /* 0x101fe200078e0010 */
[----:B------:R-:W-:Y:S01]  /*4cf0*/  F2FP.BF16.F32.PACK_AB R38, RZ, R38 ;  /* 0x00000026ff26723e */ /* 0x000fe200000010ff */
[--C-:B------:R-:W-:Y:S01]  /*4d00*/  @P2 IMAD.MOV.U32 R7, RZ, RZ, R17.reuse ;  /* 0x000000ffff072224 */ /* 0x100fe200078e0011 */
[----:B------:R-:W-:Y:S01]  /*4d10*/  F2FP.BF16.F32.PACK_AB R39, RZ, R39 ;  /* 0x00000027ff27723e */ /* 0x000fe200000010ff */
[----:B------:R-:W-:Y:S01]  /*4d20*/  FMUL R48, R48, R0 ;  /* 0x0000000030307220 */ /* 0x000fe20000400000 */
[----:B------:R-:W-:Y:S01]  /*4d30*/  F2FP.BF16.F32.PACK_AB R40, RZ, R40 ;  /* 0x00000028ff28723e */ /* 0x000fe200000010ff */
[-C--:B------:R-:W-:Y:S01]  /*4d40*/  FMUL R49, R49, R0.reuse ;  /* 0x0000000031317220 */ /* 0x080fe20000400000 */
[----:B------:R0:W-:Y:S01]  /*4d50*/  @P2 STG.E.U16 desc[UR12][R6.64+0x12], R31 ;  /* 0x0000121f06002986 */ /* 0x0001e2000c10150c */
[----:B------:R-:W-:Y:S01]  /*4d60*/  ISETP.GT.AND P2, PT, R3, 0x18, PT ;  /* 0x000000180300780c */ /* 0x000fe20003f44270 */
[-C--:B------:R-:W-:Y:S01]  /*4d70*/  FMUL R50, R50, R0.reuse ;  /* 0x0000000032327220 */ /* 0x080fe20000400000 */
[----:B------:R-:W-:Y:S01]  /*4d80*/  F2FP.BF16.F32.PACK_AB R41, RZ, R41 ;  /* 0x00000029ff29723e */ /* 0x000fe200000010ff */
[----:B------:R-:W-:Y:S01]  /*4d90*/  @P4 STG.E.U16 desc[UR12][R4.64+0x20], R32 ;  /* 0x0000202004004986 */ /* 0x000fe2000c10150c */
[C---:B------:R-:W-:Y:S01]  /*4da0*/  ISETP.GT.AND P4, PT, R10.reuse, RZ, P2 ;  /* 0x000000ff0a00720c */ /* 0x040fe20001784270 */
[-C--:B------:R-:W-:Y:S01]  /*4db0*/  FMUL R51, R51, R0.reuse ;  /* 0x0000000033337220 */ /* 0x080fe20000400000 */
[C---:B------:R-:W-:Y:S01]  /*4dc0*/  ISETP.GT.AND P2, PT, R10.reuse, 0x8, P2 ;  /* 0x000000080a00780c */ /* 0x040fe20001744270 */
[----:B------:R-:W-:Y:S01]  /*4dd0*/  @P5 STG.E.U16 desc[UR12][R4.64+0x22], R33 ;  /* 0x0000222104005986 */ /* 0x000fe2000c10150c */
[----:B------:R-:W-:Y:S01]  /*4de0*/  ISETP.GT.AND P5, PT, R10, RZ, P0 ;  /* 0x000000ff0a00720c */ /* 0x000fe200007a4270 */
[----:B------:R-:W-:Y:S01]  /*4df0*/  FMUL R52, R52, R0 ;  /* 0x0000000034347220 */ /* 0x000fe20000400000 */
[----:B------:R-:W-:Y:S01]  /*4e00*/  F2FP.BF16.F32.PACK_AB R42, RZ, R42 ;  /* 0x0000002aff2a723e */ /* 0x000fe200000010ff */
[--C-:B0-----:R-:W-:Y:S01]  /*4e10*/  @P3 IMAD.MOV.U32 R6, RZ, RZ, R16.reuse ;  /* 0x000000ffff063224 */ /* 0x101fe200078e0010 */
[----:B------:R-:W-:Y:S01]  /*4e20*/  F2FP.BF16.F32.PACK_AB R43, RZ, R43 ;  /* 0x0000002bff2b723e */ /* 0x000fe200000010ff */
[--C-:B------:R-:W-:Y:S01]  /*4e30*/  @P3 IMAD.MOV.U32 R7, RZ, RZ, R17.reuse ;  /* 0x000000ffff073224 */ /* 0x100fe200078e0011 */
[----:B------:R-:W-:Y:S01]  /*4e40*/  F2FP.BF16.F32.PACK_AB R44, RZ, R44 ;  /* 0x0000002cff2c723e */ /* 0x000fe200000010ff */
[-C--:B------:R-:W-:Y:S01]  /*4e50*/  FMUL R53, R53, R0.reuse ;  /* 0x0000000035357220 */ /* 0x080fe20000400000 */
[----:B------:R-:W-:Y:S01]  /*4e60*/  F2FP.BF16.F32.PACK_AB R45, RZ, R45 ;  /* 0x0000002dff2d723e */ /* 0x000fe200000010ff */
[-C--:B------:R-:W-:Y:S01]  /*4e70*/  FMUL R54, R54, R0.reuse ;  /* 0x0000000036367220 */ /* 0x080fe20000400000 */
[----:B------:R0:W-:Y:S01]  /*4e80*/  @P3 STG.E.U16 desc[UR12][R6.64+0x20], R34 ;  /* 0x0000202206003986 */ /* 0x0001e2000c10150c */
[----:B------:R-:W-:Y:S01]  /*4e90*/  ISETP.GT.AND P3, PT, R3, 0x20, PT ;  /* 0x000000200300780c */ /* 0x000fe20003f64270 */
[----:B------:R-:W-:Y:S01]  /*4ea0*/  FMUL R55, R55, R0 ;  /* 0x0000000037377220 */ /* 0x000fe20000400000 */
[----:B------:R-:W-:Y:S01]  /*4eb0*/  F2FP.BF16.F32.PACK_AB R46, RZ, R46 ;  /* 0x0000002eff2e723e */ /* 0x000fe200000010ff */
[-C--:B------:R-:W-:Y:S01]  /*4ec0*/  FMUL R56, R56, R0.reuse ;  /* 0x0000000038387220 */ /* 0x080fe20000400000 */
[----:B------:R-:W-:Y:S01]  /*4ed0*/  F2FP.BF16.F32.PACK_AB R47, RZ, R47 ;  /* 0x0000002fff2f723e */ /* 0x000fe200000010ff */
[----:B------:R-:W-:Y:S01]  /*4ee0*/  FMUL R57, R57, R0 ;  /* 0x0000000039397220 */ /* 0x000fe20000400000 */
[----:B------:R-:W-:Y:S01]  /*4ef0*/  F2FP.BF16.F32.PACK_AB R48, RZ, R48 ;  /* 0x00000030ff30723e */ /* 0x000fe200000010ff */
[-C--:B------:R-:W-:Y:S01]  /*4f00*/  FMUL R58, R58, R0.reuse ;  /* 0x000000003a3a7220 */ /* 0x080fe20000400000 */
[----:B------:R-:W-:Y:S01]  /*4f10*/  F2FP.BF16.F32.PACK_AB R49, RZ, R49 ;  /* 0x00000031ff31723e */ /* 0x000fe200000010ff */
        /* <DEDUP_REMOVED lines=10> */
[----:B------:R-:W-:Y:S01]  /*4fc0*/  ISETP.GT.AND P1, PT, R10, 0x8, P0 ;  /* 0x000000080a00780c */ /* 0x000fe20000724270 */
[-C--:B------:R-:W-:Y:S01]  /*4fd0*/  FMUL R62, R62, R0.reuse ;  /* 0x000000003e3e7220 */ /* 0x080fe20000400000 */
[----:B------:R-:W-:Y:S01]  /*4fe0*/  ISETP.GT.AND P0, PT, R3, 0x21, PT ;  /* 0x000000210300780c */ /* 0x000fe20003f04270 */
        /* <DEDUP_REMOVED lines=65> */
[----:B0-----:R-:W-:Y:S01]  /*5400*/  @P1 IMAD.MOV.U32 R6, RZ, RZ, R16 ;  /* 0x000000ffff061224 */ /* 0x001fe200078e0010 */
[----:B------:R-:W-:Y:S01]  /*5410*/  F2FP.BF16.F32.PACK_AB R75, RZ, R75 ;  /* 0x0000004bff4b723e */ /* 0x000fe200000010ff */
[----:B------:R-:W-:Y:S01]  /*5420*/  @P1 IMAD.MOV.U32 R7, RZ, RZ, R17 ;  /* 0x000000ffff071224 */ /* 0x000fe200078e0011 */
        /* <DEDUP_REMOVED lines=10> */
[----:B------:R-:W-:Y:S01]  /*54d0*/  FMUL R0, R87, R0 ;  /* 0x0000000057007220 */ /* 0x000fe20000400000 */
[C---:B------:R-:W-:Y:S01]  /*54e0*/  ISETP.GT.AND P3, PT, R10.reuse, 0x8, P3 ;  /* 0x000000080a00780c */ /* 0x040fe20001f64270 */
[----:B------:R-:W-:Y:S01]  /*54f0*/  @P5 STG.E.U16 desc[UR12][R4.64+0x52], R45 ;  /* 0x0000522d04005986 */ /* 0x000fe2000c10150c */
[----:B------:R-:W-:-:S02]  /*5500*/  ISETP.GT.AND P5, PT, R10, RZ, P0 ;  /* 0x000000ff0a00720c */ /* 0x000fc400007a4270 */
[----:B------:R-:W-:Y:S01]  /*5510*/  F2FP.BF16.F32.PACK_AB R78, RZ, R78 ;  /* 0x0000004eff4e723e */ /* 0x000fe200000010ff */
[----:B0-----:R-:W-:Y:S01]  /*5520*/  @P2 IMAD.MOV.U32 R6, RZ, RZ, R16 ;  /* 0x000000ffff062224 */ /* 0x001fe200078e0010 */
[----:B------:R-:W-:Y:S01]  /*5530*/  F2FP.BF16.F32.PACK_AB R79, RZ, R79 ;  /* 0x0000004fff4f723e */ /* 0x000fe200000010ff */
[----:B------:R-:W-:Y:S01]  /*5540*/  @P2 IMAD.MOV.U32 R7, RZ, RZ, R17 ;  /* 0x000000ffff072224 */ /* 0x000fe200078e0011 */
[----:B------:R-:W-:Y:S02]  /*5550*/  F2FP.BF16.F32.PACK_AB R80, RZ, R80 ;  /* 0x00000050ff50723e */ /* 0x000fe400000010ff */
[----:B------:R-:W-:Y:S02]  /*5560*/  F2FP.BF16.F32.PACK_AB R81, RZ, R81 ;  /* 0x00000051ff51723e */ /* 0x000fe400000010ff */
[----:B------:R0:W-:Y:S01]  /*5570*/  @P2 STG.E.U16 desc[UR12][R6.64+0x50], R46 ;  /* 0x0000502e06002986 */ /* 0x0001e2000c10150c */
[----:B------:R-:W-:Y:S02]  /*5580*/  ISETP.GT.AND P2, PT, R3, 0x38, PT ;  /* 0x000000380300780c */ /* 0x000fe40003f44270 */
[----:B------:R-:W-:-:S02]  /*5590*/  F2FP.BF16.F32.PACK_AB R82, RZ, R82 ;  /* 0x00000052ff52723e */ /* 0x000fc400000010ff */
[----:B------:R-:W-:Y:S02]  /*55a0*/  F2FP.BF16.F32.PACK_AB R83, RZ, R83 ;  /* 0x00000053ff53723e */ /* 0x000fe400000010ff */
[----:B------:R-:W-:Y:S02]  /*55b0*/  F2FP.BF16.F32.PACK_AB R84, RZ, R84 ;  /* 0x00000054ff54723e */ /* 0x000fe400000010ff */
[----:B------:R-:W-:Y:S02]  /*55c0*/  F2FP.BF16.F32.PACK_AB R85, RZ, R85 ;  /* 0x00000055ff55723e */ /* 0x000fe400000010ff */
[----:B------:R-:W-:Y:S01]  /*55d0*/  F2FP.BF16.F32.PACK_AB R86, RZ, R86 ;  /* 0x00000056ff56723e */ /* 0x000fe200000010ff */
[----:B0-----:R-:W-:Y:S02]  /*55e0*/  @P1 IMAD.MOV.U32 R6, RZ, RZ, R16 ;  /* 0x000000ffff061224 */ /* 0x001fe400078e0010 */
[----:B------:R-:W-:-:S05]  /*55f0*/  @P1 IMAD.MOV.U32 R7, RZ, RZ, R17 ;  /* 0x000000ffff071224 */ /* 0x000fca00078e0011 */
[----:B------:R0:W-:Y:S01]  /*5600*/  @P1 STG.E.U16 desc[UR12][R6.64+0x52], R47 ;  /* 0x0000522f06001986 */ /* 0x0001e2000c10150c */
[C---:B------:R-:W-:Y:S02]  /*5610*/  ISETP.GT.AND P1, PT, R10.reuse, 0x8, P0 ;  /* 0x000000080a00780c */ /* 0x040fe40000724270 */
[----:B------:R-:W-:Y:S01]  /*5620*/  ISETP.GT.AND P0, PT, R3, 0x39, PT ;  /* 0x000000390300780c */ /* 0x000fe20003f04270 */
[----:B------:R-:W-:Y:S01]  /*5630*/  @P4 STG.E.U16 desc[UR12][R4.64+0x60], R48 ;  /* 0x0000603004004986 */ /* 0x000fe2000c10150c */
[C---:B------:R-:W-:Y:S02]  /*5640*/  ISETP.GT.AND P4, PT, R10.reuse, RZ, P2 ;  /* 0x000000ff0a00720c */ /* 0x040fe40001784270 */
[C---:B------:R-:W-:Y:S01]  /*5650*/  ISETP.GT.AND P2, PT, R10.reuse, 0x8, P2 ;  /* 0x000000080a00780c */ /* 0x040fe20001744270 */
[----:B------:R-:W-:Y:S01]  /*5660*/  @P5 STG.E.U16 desc[UR12][R4.64+0x62], R49 ;  /* 0x0000623104005986 */ /* 0x000fe2000c10150c */
[----:B------:R-:W-:Y:S01]  /*5670*/  ISETP.GT.AND P5, PT, R10, RZ, P0 ;  /* 0x000000ff0a00720c */ /* 0x000fe200007a4270 */
[----:B0-----:R-:W-:-:S02]  /*5680*/  @P3 IMAD.MOV.U32 R6, RZ, RZ, R16 ;  /* 0x000000ffff063224 */ /* 0x001fc400078e0010 */
[----:B------:R-:W-:-:S05]  /*5690*/  @P3 IMAD.MOV.U32 R7, RZ, RZ, R17 ;  /* 0x000000ffff073224 */ /* 0x000fca00078e0011 */
[----:B------:R0:W-:Y:S01]  /*56a0*/  @P3 STG.E.U16 desc[UR12][R6.64+0x60], R50 ;  /* 0x0000603206003986 */ /* 0x0001e2000c10150c */
[----:B------:R-:W-:Y:S01]  /*56b0*/  ISETP.GT.AND P3, PT, R3, 0x40, PT ;  /* 0x000000400300780c */ /* 0x000fe20003f64270 */
        /* <DEDUP_REMOVED lines=37> */
[C---:B------:R-:W-:Y:S02]  /*5910*/  ISETP.GT.AND P5, PT, R10.reuse, RZ, P0 ;  /* 0x000000ff0a00720c */ /* 0x040fe400007a4270 */
[----:B------:R-:W-:Y:S01]  /*5920*/  ISETP.GT.AND P0, PT, R10, 0x8, P0 ;  /* 0x000000080a00780c */ /* 0x000fe20000704270 */
[----:B0-----:R-:W-:-:S02]  /*5930*/  @P2 IMAD.MOV.U32 R6, RZ, RZ, R16 ;  /* 0x000000ffff062224 */ /* 0x001fc400078e0010 */
[----:B------:R-:W-:-:S05]  /*5940*/  @P2 IMAD.MOV.U32 R7, RZ, RZ, R17 ;  /* 0x000000ffff072224 */ /* 0x000fca00078e0011 */
[----:B------:R0:W-:Y:S01]  /*5950*/  @P2 STG.E.U16 desc[UR12][R6.64+0x90], R62 ;  /* 0x0000903e06002986 */ /* 0x0001e2000c10150c */
[----:B------:R-:W-:Y:S01]  /*5960*/  ISETP.GT.AND P2, PT, R3, 0x59, PT ;  /* 0x000000590300780c */ /* 0x000fe20003f44270 */
[----:B0-----:R-:W-:Y:S02]  /*5970*/  @P1 IMAD.MOV.U32 R6, RZ, RZ, R16 ;  /* 0x000000ffff061224 */ /* 0x001fe400078e0010 */
[----:B------:R-:W-:-:S05]  /*5980*/  @P1 IMAD.MOV.U32 R7, RZ, RZ, R17 ;  /* 0x000000ffff071224 */ /* 0x000fca00078e0011 */
[----:B------:R0:W-:Y:S01]  /*5990*/  @P1 STG.E.U16 desc[UR12][R6.64+0x92], R63 ;  /* 0x0000923f06001986 */ /* 0x0001e2000c10150c */
[----:B------:R-:W-:-:S03]  /*59a0*/  ISETP.GT.AND P1, PT, R3, 0x58, PT ;  /* 0x000000580300780c */ /* 0x000fc60003f24270 */
[----:B------:R-:W-:Y:S01]  /*59b0*/  @P4 STG.E.U16 desc[UR12][R4.64+0xa0], R64 ;  /* 0x0000a04004004986 */ /* 0x000fe2000c10150c */
[C---:B------:R-:W-:Y:S02]  /*59c0*/  ISETP.GT.AND P4, PT, R10.reuse, RZ, P1 ;  /* 0x000000ff0a00720c */ /* 0x040fe40000f84270 */
[C---:B------:R-:W-:Y:S01]  /*59d0*/  ISETP.GT.AND P1, PT, R10.reuse, 0x8, P1 ;  /* 0x000000080a00780c */ /* 0x040fe20000f24270 */
[----:B------:R-:W-:Y:S01]  /*59e0*/  @P5 STG.E.U16 desc[UR12][R4.64+0xa2], R65 ;  /* 0x0000a24104005986 */ /* 0x000fe2000c10150c */
[C---:B------:R-:W-:Y:S02]  /*59f0*/  ISETP.GT.AND P5, PT, R10.reuse, RZ, P2 ;  /* 0x000000ff0a00720c */ /* 0x040fe400017a4270 */
[----:B------:R-:W-:Y:S01]  /*5a00*/  ISETP.GT.AND P2, PT, R10, 0x8, P2 ;  /* 0x000000080a00780c */ /* 0x000fe20001744270 */
[----:B0-----:R-:W-:Y:S02]  /*5a10*/  @P3 IMAD.MOV.U32 R6, RZ, RZ, R16 ;  /* 0x000000ffff063224 */ /* 0x001fe400078e0010 */
        /* <DEDUP_REMOVED lines=15> */
[----:B------:R0:W-:Y:S02]  /*5b10*/  @P1 STG.E.U16 desc[UR12][R6.64+0xb0], R70 ;  /* 0x0000b04606001986 */ /* 0x0001e4000c10150c */
[----:B0-----:R-:W-:Y:S02]  /*5b20*/  @P2 IMAD.MOV.U32 R6, RZ, RZ, R16 ;  /* 0x000000ffff062224 */ /* 0x001fe400078e0010 */
[----:B------:R-:W-:-:S05]  /*5b30*/  @P2 IMAD.MOV.U32 R7, RZ, RZ, R17 ;  /* 0x000000ffff072224 */ /* 0x000fca00078e0011 */
[----:B------:R0:W-:Y:S01]  /*5b40*/  @P2 STG.E.U16 desc[UR12][R6.64+0xb2], R71 ;  /* 0x0000b24706002986 */ /* 0x0001e2000c10150c */
[----:B------:R-:W-:-:S03]  /*5b50*/  ISETP.GT.AND P2, PT, R3, 0x71, PT ;  /* 0x000000710300780c */ /* 0x000fc60003f44270 */
[----:B------:R-:W-:Y:S01]  /*5b60*/  @P4 STG.E.U16 desc[UR12][R4.64+0xc0], R72 ;  /* 0x0000c04804004986 */ /* 0x000fe2000c10150c */
[----:B------:R-:W-:-:S03]  /*5b70*/  ISETP.GT.AND P4, PT, R3, 0x68, PT ;  /* 0x000000680300780c */ /* 0x000fc60003f84270 */
[----:B------:R-:W-:Y:S01]  /*5b80*/  @P5 STG.E.U16 desc[UR12][R4.64+0xc2], R73 ;  /* 0x0000c24904005986 */ /* 0x000fe2000c10150c */
[----:B------:R-:W-:Y:S02]  /*5b90*/  ISETP.GT.AND P5, PT, R3, 0x69, PT ;  /* 0x000000690300780c */ /* 0x000fe40003fa4270 */
[C---:B------:R-:W-:Y:S01]  /*5ba0*/  ISETP.GT.AND P1, PT, R10.reuse, RZ, P4 ;  /* 0x000000ff0a00720c */ /* 0x040fe20002724270 */
[----:B0-----:R-:W-:Y:S01]  /*5bb0*/  @P3 IMAD.MOV.U32 R6, RZ, RZ, R16 ;  /* 0x000000ffff063224 */ /* 0x001fe200078e0010 */
[C---:B------:R-:W-:Y:S01]  /*5bc0*/  ISETP.GT.AND P6, PT, R10.reuse, RZ, P5 ;  /* 0x000000ff0a00720c */ /* 0x040fe20002fc4270 */
[----:B------:R-:W-:Y:S01]  /*5bd0*/  @P3 IMAD.MOV.U32 R7, RZ, RZ, R17 ;  /* 0x000000ffff073224 */ /* 0x000fe200078e0011 */
[----:B------:R-:W-:-:S04]  /*5be0*/  ISETP.GT.AND P4, PT, R10, 0x8, P4 ;  /* 0x000000080a00780c */ /* 0x000fc80002784270 */
[----:B------:R0:W-:Y:S01]  /*5bf0*/  @P3 STG.E.U16 desc[UR12][R6.64+0xc0], R74 ;  /* 0x0000c04a06003986 */ /* 0x0001e2000c10150c */
[----:B------:R-:W-:-:S06]  /*5c00*/  ISETP.GT.AND P3, PT, R3, 0x70, PT ;  /* 0x000000700300780c */ /* 0x000fcc0003f64270 */
[----:B------:R-:W-:Y:S02]  /*5c10*/  @P6 IMAD.MOV.U32 R2, RZ, RZ, R4 ;  /* 0x000000ffff026224 */ /* 0x000fe400078e0004 */
[----:B0-----:R-:W-:Y:S02]  /*5c20*/  @P0 IMAD.MOV.U32 R6, RZ, RZ, R16 ;  /* 0x000000ffff060224 */ /* 0x001fe400078e0010 */
[----:B------:R-:W-:-:S05]  /*5c30*/  @P0 IMAD.MOV.U32 R7, RZ, RZ, R17 ;  /* 0x000000ffff070224 */ /* 0x000fca00078e0011 */
[----:B------:R-:W-:Y:S01]  /*5c40*/  @P0 STG.E.U16 desc[UR12][R6.64+0xc2], R75 ;  /* 0x0000c24b06000986 */ /* 0x000fe2000c10150c */
[----:B------:R-:W-:-:S03]  /*5c50*/  ISETP.GT.AND P0, PT, R3, 0x79, PT ;  /* 0x000000790300780c */ /* 0x000fc60003f04270 */
[----:B------:R-:W-:Y:S01]  /*5c60*/  @P1 STG.E.U16 desc[UR12][R4.64+0xd0], R76 ;  /* 0x0000d04c04001986 */ /* 0x000fe2000c10150c */
[----:B------:R-:W-:Y:S01]  /*5c70*/  ISETP.GT.AND P1, PT, R3, 0x78, PT ;  /* 0x000000780300780c */ /* 0x000fe20003f24270 */
[----:B------:R-:W-:-:S05]  /*5c80*/  @P6 IMAD.MOV.U32 R3, RZ, RZ, R5 ;  /* 0x000000ffff036224 */ /* 0x000fca00078e0005 */
[----:B------:R0:W-:Y:S01]  /*5c90*/  @P6 STG.E.U16 desc[UR12][R2.64+0xd2], R77 ;  /* 0x0000d24d02006986 */ /* 0x0001e2000c10150c */
[C---:B------:R-:W-:Y:S02]  /*5ca0*/  ISETP.GT.AND P6, PT, R10.reuse, 0x8, P5 ;  /* 0x000000080a00780c */ /* 0x040fe40002fc4270 */
[C---:B------:R-:W-:Y:S02]  /*5cb0*/  ISETP.GT.AND P5, PT, R10.reuse, RZ, P3 ;  /* 0x000000ff0a00720c */ /* 0x040fe40001fa4270 */
[----:B------:R-:W-:Y:S01]  /*5cc0*/  ISETP.GT.AND P3, PT, R10, 0x8, P3 ;  /* 0x000000080a00780c */ /* 0x000fe20001f64270 */
[----:B0-----:R-:W-:Y:S02]  /*5cd0*/  @P4 IMAD.MOV.U32 R2, RZ, RZ, R16 ;  /* 0x000000ffff024224 */ /* 0x001fe400078e0010 */
[----:B------:R-:W-:-:S05]  /*5ce0*/  @P4 IMAD.MOV.U32 R3, RZ, RZ, R17 ;  /* 0x000000ffff034224 */ /* 0x000fca00078e0011 */
[----:B------:R0:W-:Y:S01]  /*5cf0*/  @P4 STG.E.U16 desc[UR12][R2.64+0xd0], R78 ;  /* 0x0000d04e02004986 */ /* 0x0001e2000c10150c */
        /* <DEDUP_REMOVED lines=14> */
[----:B------:R0:W-:Y:S02]  /*5de0*/  @P4 STG.E.U16 desc[UR12][R2.64+0xe2], R81 ;  /* 0x0000e25102004986 */ /* 0x0001e4000c10150c */
        /* <DEDUP_REMOVED lines=8> */
[----:B------:R0:W-:Y:S04]  /*5e70*/  @P5 STG.E.U16 desc[UR12][R2.64+0xf0], R84 ;  /* 0x0000f05402005986 */ /* 0x0001e8000c10150c */
[----:B------:R1:W-:Y:S01]  /*5e80*/  @P6 STG.E.U16 desc[UR12][R4.64+0xf2], R85 ;  /* 0x0000f25504006986 */ /* 0x0003e2000c10150c */
[----:B0-----:R-:W-:Y:S02]  /*5e90*/  @P1 IMAD.MOV.U32 R2, RZ, RZ, R16 ;  /* 0x000000ffff021224 */ /* 0x001fe400078e0010 */
[----:B------:R-:W-:-:S05]  /*5ea0*/  @P1 IMAD.MOV.U32 R3, RZ, RZ, R17 ;  /* 0x000000ffff031224 */ /* 0x000fca00078e0011 */
[----:B------:R1:W-:Y:S01]  /*5eb0*/  @P1 STG.E.U16 desc[UR12][R2.64+0xf0], R86 ;  /* 0x0000f05602001986 */ /* 0x0003e2000c10150c */
[----:B------:R-:W-:Y:S05]  /*5ec0*/  @!P0 EXIT ;  /* 0x000000000000894d */ /* 0x000fea0003800000 */
[----:B------:R-:W-:-:S05]  /*5ed0*/  F2FP.BF16.F32.PACK_AB R0, RZ, R0 ;  /* 0x00000000ff00723e */ /* 0x000fca00000010ff */
[----:B------:R-:W-:Y:S01]  /*5ee0*/  STG.E.U16 desc[UR12][R16.64+0xf2], R0 ;  /* 0x0000f20010007986 */ /* 0x000fe2000c10150c */
[----:B------:R-:W-:Y:S05]  /*5ef0*/  EXIT ;  /* 0x000000000000794d */ /* 0x000fea0003800000 */
.L_x_14:
[----:B------:R-:W-:-:S13]  /*5f00*/  ISETP.NE.AND P0, PT, R8, RZ, PT ;  /* 0x000000ff0800720c */ /* 0x000fda0003f05270 */
[----:B------:R-:W-:Y:S05]  /*5f10*/  @P0 EXIT ;  /* 0x000000000000094d */ /* 0x000fea0003800000 */
[----:B------:R-:W-:-:S13]  /*5f20*/  ELECT P0, URZ, PT ;  /* 0x00000000003f782f */ /* 0x000fda0003800000 */
[----:B------:R-:W-:Y:S05]  /*5f30*/  @!P0 BRA `(.L_x_153) ;  /* 0x00000008000c8947 */ /* 0x000fea0003800000 */
[----:B------:R-:W-:-:S13]  /*5f40*/  ISETP.GE.AND P0, PT, R6, 0x1, PT ;  /* 0x000000010600780c */ /* 0x000fda0003f06270 */
[----:B------:R-:W-:Y:S05]  /*5f50*/  @!P0 BRA `(.L_x_153) ;  /* 0x0000000800048947 */ /* 0x000fea0003800000 */
[----:B------:R-:W2:Y:S01]  /*5f60*/  S2R R14, SR_CgaCtaId ;  /* 0x00000000000e7919 */ /* 0x000ea20000008800 */
[----:B------:R-:W-:Y:S01]  /*5f70*/  IMAD.SHL.U32 R21, R11, 0x40, RZ ;  /* 0x000000400b157824 */ /* 0x000fe200078e00ff */
[----:B------:R-:W-:Y:S01]  /*5f80*/  ULDC UR4, c[0x0][0x384] ;  /* 0x0000e10000047ab9 */ /* 0x000fe20000000800 */
[----:B------:R-:W-:Y:S01]  /*5f90*/  LOP3.LUT P0, RZ, R10, 0x1f, RZ, 0xc0, !PT ;  /* 0x0000001f0aff7812 */ /* 0x000fe2000780c0ff */
[----:B------:R-:W-:Y:S01]  /*5fa0*/  ULDC UR5, c[0x0][0x388] ;  /* 0x0000e20000057ab9 */ /* 0x000fe20000000800 */
[----:B------:R-:W-:Y:S01]  /*5fb0*/  IMAD.HI.U32 R3, R21, UR4, RZ ;  /* 0x0000000415037c27 */ /* 0x000fe2000f8e00ff */
[C---:B------:R-:W-:Y:S02]  /*5fc0*/  ISETP.NE.AND P1, PT, R12.reuse, RZ, PT ;  /* 0x000000ff0c00720c */ /* 0x040fe40003f25270 */
[----:B------:R-:W-:Y:S02]  /*5fd0*/  CS2R R8, SRZ ;  /* 0x0000000000087805 */ /* 0x000fe4000001ff00 */
[----:B------:R-:W-:Y:S01]  /*5fe0*/  ISETP.NE.OR P0, PT, R12, RZ, !P0 ;  /* 0x000000ff0c00720c */ /* 0x000fe20004705670 */
[----:B------:R-:W-:Y:S01]  /*5ff0*/  VIADD R25, R6, 0x1 ;  /* 0x0000000106197836 */ /* 0x000fe20000000000 */
[----:B------:R-:W-:Y:S01]  /*6000*/  LOP3.LUT R24, R4, 0x2, RZ, 0xfc, !PT ;  /* 0x0000000204187812 */ /* 0x000fe200078efcff */
[----:B------:R-:W-:Y:S01]  /*6010*/  IMAD.MOV.U32 R5, RZ, RZ, 0x1 ;  /* 0x00000001ff057424 */ /* 0x000fe200078e00ff */
[----:B------:R-:W-:Y:S01]  /*6020*/  CS2R R10, SRZ ;  /* 0x00000000000a7805 */ /* 0x000fe2000001ff00 */
[----:B------:R-:W-:Y:S01]  /*6030*/  IMAD.MOV.U32 R7, RZ, RZ, RZ ;  /* 0x000000ffff077224 */ /* 0x000fe200078e00ff */
[----:B------:R-:W-:Y:S01]  /*6040*/  SHF.R.U32.HI R3, RZ, UR5, R3 ;  /* 0x00000005ff037c19 */ /* 0x000fe20008011603 */
[----:B--2--5:R-:W-:-:S05]  /*6050*/  IMAD.SHL.U32 R0, R14, 0x40, RZ ;  /* 0x000000400e007824 */ /* 0x024fca00078e00ff */
[----:B------:R-:W-:-:S05]  /*6060*/  LOP3.LUT R0, R0, 0x40, RZ, 0xc0, !PT ;  /* 0x0000004000007812 */ /* 0x000fca00078ec0ff */
[----:B---3--:R-:W-:Y:S02]  /*6070*/  IMAD R2, R13, 0x80, R0 ;  /* 0x000000800d027824 */ /* 0x008fe400078e0200 */
[----:B------:R-:W-:-:S07]  /*6080*/  IMAD.SHL.U32 R0, R14, 0x800, RZ ;  /* 0x000008000e007824 */ /* 0x000fce00078e00ff */
.L_x_157:
[----:B------:R-:W0:Y:S01]  /*6090*/  S2R R13, SR_CgaCtaId ;  /* 0x00000000000d7919 */ /* 0x000e220000008800 */
[----:B------:R-:W-:-:S04]  /*60a0*/  MOV R12, 0x400 ;  /* 0x00000400000c7802 */ /* 0x000fc80000000f00 */
[----:B0-----:R-:W-:Y:S02]  /*60b0*/  LEA R20, R13, R12, 0x18 ;  /* 0x0000000c0d147211 */ /* 0x001fe400078ec0ff */
[----:B------:R-:W-:-:S03]  /*60c0*/  SHF.L.U32 R12, R5, 0x1f, RZ ;  /* 0x0000001f050c7819 */ /* 0x000fc600000006ff */
[----:B------:R-:W-:-:S07]  /*60d0*/  IMAD R15, R7, 0x8, R20 ;  /* 0x00000008070f7824 */ /* 0x000fce00078e0214 */
.L_x_154:
[----:B0-----:R0:W1:Y:S02]  /*60e0*/  SYNCS.PHASECHK.TRANS64.TRYWAIT P2, [R15+URZ+0x36090], R12 ;  /* 0x0360900c0f0075a7 */ /* 0x001064000804017f */
[----:B-1----:R-:W-:Y:S05]  /*60f0*/  @!P2 NANOSLEEP.SYNCS 0x989680 ;  /* 0x009896800000a95d */ /* 0x002fea0003900000 */
[----:B------:R-:W1:Y:S02]  /*6100*/  @!P2 SYNCS.PHASECHK.TRANS64 P2, [R15+URZ+0x36090], R12 ;  /* 0x0360900c0f00a5a7 */ /* 0x000e64000804007f */
[----:B-1----:R-:W-:Y:S05]  /*6110*/  @!P2 BRA `(.L_x_154) ;  /* 0xfffffffc00f0a947 */ /* 0x002fea000383ffff */
[----:B0-----:R-:W0:Y:S02]  /*6120*/  @!P1 LDC R12, c[0x0][0x580] ;  /* 0x00016000ff0c9b82 */ /* 0x001e240000000800 */
[----:B0-----:R0:W-:Y:S02]  /*6130*/  @!P1 SYNCS.ARRIVE.TRANS64 RZ, [R15+URZ+0x36000], R12 ;  /* 0x0360000c0fff99a7 */ /* 0x0011e4000800003f */
[----:B0-----:R-:W-:-:S04]  /*6140*/  PRMT R12, R24, 0x9910, RZ ;  /* 0x00009910180c7816 */ /* 0x001fc800000000ff */
[----:B------:R-:W-:-:S13]  /*6150*/  ISETP.NE.AND P2, PT, R12, 0x2, PT ;  /* 0x000000020c00780c */ /* 0x000fda0003f45270 */
[----:B------:R-:W-:Y:S05]  /*6160*/  @P2 BRA `(.L_x_155) ;  /* 0x0000000000042947 */ /* 0x000fea0003800000 */
[----:B------:R-:W-:Y:S01]  /*6170*/  BPT.TRAP 0x1 ;  /* 0x000000040000795c */ /* 0x000fe20000300000 */
.L_x_155:
[----:B------:R-:W-:Y:S05]  /*6180*/  @P0 BRA `(.L_x_156) ;  /* 0x0000000000040947 */ /* 0x000fea0003800000 */
[----:B------:R-:W-:Y:S01]  /*6190*/  BPT.TRAP 0x1 ;  /* 0x000000040000795c */ /* 0x000fe20000300000 */
.L_x_156:
[----:B------:R-:W0:Y:S01]  /*61a0*/  LDC R16, c[0x0][0x380] ;  /* 0x0000e000ff107b82 */ /* 0x000e220000000800 */
[----:B------:R-:W-:Y:S01]  /*61b0*/  R2UR UR4, R3 ;  /* 0x00000000030472ca */ /* 0x000fe200000e0000 */
[----:B------:R-:W-:Y:S01]  /*61c0*/  ULDC UR16, c[0x0][0x38c] ;  /* 0x0000e30000107ab9 */ /* 0x000fe20000000800 */
[----:B------:R-:W-:Y:S01]  /*61d0*/  R2UR UR14, R21 ;  /* 0x00000000150e72ca */ /* 0x000fe200000e0000 */
[----:B------:R-:W-:Y:S01]  /*61e0*/  UISETP.NE.AND UP0, UPT, UR16, 0x1, UPT ;  /* 0x000000011000788c */ /* 0x000fe2000bf05270 */
[----:B------:R-:W-:Y:S01]  /*61f0*/  R2UR UR17, R15 ;  /* 0x000000000f1172ca */ /* 0x000fe200000e0000 */
[----:B------:R-:W-:Y:S01]  /*6200*/  IMAD.SHL.U32 R15, R7, 0x1000, RZ ;  /* 0x00001000070f7824 */ /* 0x000fe200078e00ff */
[----:B------:R-:W-:Y:S01]  /*6210*/  ULDC UR24, c[0x0][0x398] ;  /* 0x0000e60000187ab9 */ /* 0x000fe20000000800 */
[----:B------:R-:W1:Y:S01]  /*6220*/  LDC.64 R12, c[0x0][0x3f8] ;  /* 0x0000fe00ff0c7b82 */ /* 0x000e620000000a00 */
[----:B------:R-:W-:Y:S01]  /*6230*/  R2UR UR18, R10 ;  /* 0x000000000a1272ca */ /* 0x000fe200000e0000 */
[----:B------:R-:W-:Y:S01]  /*6240*/  ULDC UR13, c[0x0][0x3ec] ;  /* 0x0000fb00000d7ab9 */ /* 0x000fe20000000800 */
[----:B------:R-:W-:Y:S01]  /*6250*/  VIADD R25, R25, 0xffffffff ;  /* 0xffffffff19197836 */ /* 0x000fe20000000000 */
[----:B------:R-:W-:Y:S01]  /*6260*/  ULDC.64 UR28, c[0x0][0x198] ;  /* 0x00006600001c7ab9 */ /* 0x000fe20000000a00 */
[----:B------:R-:W-:Y:S01]  /*6270*/  ULDC.64 UR20, c[0x0][0x3f0] ;  /* 0x0000fc0000147ab9 */ /* 0x000fe20000000a00 */
[----:B------:R-:W-:Y:S01]  /*6280*/  VIADD R7, R7, 0x1 ;  /* 0x0000000107077836 */ /* 0x000fe20000000000 */
[----:B------:R-:W-:Y:S01]  /*6290*/  @UP0 ULDC.64 UR8, c[0x0][0x390] ;  /* 0x0000e40000080ab9 */ /* 0x000fe20000000a00 */
[----:B------:R-:W1:Y:S01]  /*62a0*/  LDC.64 R18, c[0x0][0x3d0] ;  /* 0x0000f400ff127b82 */ /* 0x000e620000000a00 */
[----:B------:R-:W-:Y:S01]  /*62b0*/  ISETP.GT.AND P6, PT, R25, 0x1, PT ;  /* 0x000000011900780c */ /* 0x000fe20003fc4270 */
[----:B------:R-:W-:Y:S01]  /*62c0*/  UIADD3 UR17, UR17, 0x36000, URZ ;  /* 0x0003600011117890 */ /* 0x000fe2000fffe03f */
[C---:B------:R-:W-:Y:S01]  /*62d0*/  ISETP.NE.AND P5, PT, R7.reuse, 0x12, PT ;  /* 0x000000120700780c */ /* 0x040fe20003fa5270 */
[----:B------:R-:W-:Y:S01]  /*62e0*/  UMOV UR30, 0x30000 ;  /* 0x00030000001e7882 */ /* 0x000fe20000000000 */
[----:B------:R-:W-:Y:S01]  /*62f0*/  UMOV UR26, 0x0 ;  /* 0x00000000001a7882 */ /* 0x000fe20000000000 */
[----:B------:R-:W-:Y:S01]  /*6300*/  USHF.L.U32 UR18, UR18, 0x5, URZ ;  /* 0x0000000512127899 */ /* 0x000fe2000800063f */
[----:B------:R-:W-:Y:S01]  /*6310*/  SEL R7, R7, RZ, P5 ;  /* 0x000000ff07077207 */ /* 0x000fe20002800000 */
[----:B------:R-:W2:Y:S01]  /*6320*/  LDC R17, c[0x0][0x400] ;  /* 0x00010000ff117b82 */ /* 0x000ea20000000800 */
[----:B0-----:R-:W-:Y:S01]  /*6330*/  ISETP.NE.AND P2, PT, R16, 0x1, PT ;  /* 0x000000011000780c */ /* 0x001fe20003f45270 */
[----:B------:R-:W-:-:S06]  /*6340*/  UMOV UR27, 0x10000000 ;  /* 0x10000000001b7882 */ /* 0x000fcc0000000000 */
[----:B------:R-:W0:Y:S06]  /*6350*/  LDC.64 R22, c[0x0][0x3e0] ;  /* 0x0000f800ff167b82 */ /* 0x000e2c0000000a00 */
[----:B------:R-:W-:Y:S01]  /*6360*/  @P2 IMAD.U32 R14, RZ, RZ, UR4 ;  /* 0x00000004ff0e2e24 */ /* 0x000fe2000f8e00ff */
[----:B------:R-:W-:Y:S01]  /*6370*/  ULDC.64 UR4, c[0x0][0x3c8] ;  /* 0x0000f20000047ab9 */ /* 0x000fe20000000a00 */
[----:B-1----:R-:W-:Y:S02]  /*6380*/  IMAD R13, R9, R18, R13 ;  /* 0x00000012090d7224 */ /* 0x002fe400078e020d */
[----:B------:R-:W-:Y:S01]  /*6390*/  IMAD R12, R11, UR5, R12 ;  /* 0x000000050b0c7c24 */ /* 0x000fe2000f8e020c */
[----:B------:R-:W-:Y:S01]  /*63a0*/  @P2 R2UR UR14, R14 ;  /* 0x000000000e0e22ca */ /* 0x000fe200000e0000 */
[----:B------:R-:W-:Y:S01]  /*63b0*/  VIADD R14, R10, 0x1 ;  /* 0x000000010a0e7836 */ /* 0x000fe20000000000 */
[----:B------:R-:W-:Y:S01]  /*63c0*/  LOP3.LUT R10, R15, 0x800, R0, 0xf8, !PT ;  /* 0x000008000f0a7812 */ /* 0x000fe200078ef800 */
[----:B------:R-:W-:-:S02]  /*63d0*/  IMAD.IADD R18, R20, 0x1, R15 ;  /* 0x0000000114127824 */ /* 0x000fc400078e020f */
[----:B------:R-:W-:Y:S01]  /*63e0*/  VIADD R15, R11, 0x1 ;  /* 0x000000010b0f7836 */ /* 0x000fe20000000000 */
[----:B------:R-:W-:Y:S01]  /*63f0*/  ISETP.NE.AND P2, PT, R14, UR15, PT ;  /* 0x0000000f0e007c0c */ /* 0x000fe2000bf45270 */
[----:B------:R-:W-:Y:S02]  /*6400*/  IMAD R20, R10, 0x2, R20 ;  /* 0x000000020a147824 */ /* 0x000fe400078e0214 */
[----:B------:R-:W-:Y:S02]  /*6410*/  IMAD.U32 R13, R13, 0x20, R12 ;  /* 0x000000200d0d7824 */ /* 0x000fe400078e000c */
[----:B--2---:R-:W-:Y:S01]  /*6420*/  IMAD R10, R8, R19, R17 ;  /* 0x00000013080a7224 */ /* 0x004fe200078e0211 */
[----:B------:R-:W-:Y:S01]  /*6430*/  R2UR UR23, R20 ;  /* 0x00000000141772ca */ /* 0x000fe200000e0000 */
[----:B------:R-:W-:Y:S01]  /*6440*/  UIMAD.WIDE.U32 UR6, UR14, UR8, URZ ;  /* 0x000000080e0672a5 */ /* 0x000fe2000f8e003f */
[----:B------:R-:W-:Y:S01]  /*6450*/  VIADD R12, R9, 0x1 ;  /* 0x00000001090c7836 */ /* 0x000fe20000000000 */
[----:B------:R-:W-:Y:S01]  /*6460*/  UIADD3 UR6, -UR14, URZ, URZ ;  /* 0x0000003f0e067290 */ /* 0x000fe2000fffe13f */
[----:B------:R-:W-:Y:S01]  /*6470*/  IMAD.U32 R10, R10, 0x400, R13 ;  /* 0x000004000a0a7824 */ /* 0x000fe200078e000d */
[----:B------:R-:W-:Y:S01]  /*6480*/  UMOV UR5, UR14 ;  /* 0x0000000e00057c82 */ /* 0x000fe20008000000 */
[----:B------:R-:W-:Y:S01]  /*6490*/  @UP0 USHF.R.U32.HI UR5, URZ, UR9, UR7 ;  /* 0x000000093f050299 */ /* 0x000fe20008011607 */
[----:B------:R-:W-:Y:S01]  /*64a0*/  @P2 IMAD.MOV R15, RZ, RZ, R11 ;  /* 0x000000ffff0f2224 */ /* 0x000fe200078e020b */
[----:B------:R-:W-:Y:S01]  /*64b0*/  UISETP.NE.AND UP0, UPT, UR24, 0x1, UPT ;  /* 0x000000011800788c */ /* 0x000fe2000bf05270 */
[----:B------:R-:W-:Y:S01]  /*64c0*/  IMAD R16, R16, UR6, R21 ;  /* 0x0000000610107c24 */ /* 0x000fe2000f8e0215 */
[----:B------:R-:W-:Y:S01]  /*64d0*/  R2UR UR25, R10 ;  /* 0x000000000a1972ca */ /* 0x000fe200000e0000 */
[----:B------:R-:W-:Y:S01]  /*64e0*/  ULDC.64 UR8, c[0x0][0x3c0] ;  /* 0x0000f00000087ab9 */ /* 0x000fe20000000a00 */
[----:B0-----:R-:W-:Y:S01]  /*64f0*/  ISETP.NE.AND P3, PT, R15, R22, PT ;  /* 0x000000160f00720c */ /* 0x001fe20003f65270 */
[----:B------:R-:W-:Y:S01]  /*6500*/  UMOV UR22, UR5 ;  /* 0x0000000500167c82 */ /* 0x000fe20008000000 */
[----:B------:R-:W-:Y:S01]  /*6510*/  R2UR UR19, R16 ;  /* 0x00000000101372ca */ /* 0x000fe200000e0000 */
[----:B------:R-:W-:Y:S01]  /*6520*/  UIADD3 UR7, -UR5, URZ, URZ ;  /* 0x0000003f05077290 */ /* 0x000fe2000fffe13f */
[----:B------:R-:W-:Y:S01]  /*6530*/  SEL R10, RZ, 0x1, P5 ;  /* 0x00000001ff0a7807 */ /* 0x000fe20002800000 */
[----:B------:R-:W-:Y:S01]  /*6540*/  UIADD3 UR6, UP1, UR28, 0xf0, URZ ;  /* 0x000000f01c067890 */ /* 0x000fe2000ff3e03f */
[----:B------:R-:W-:Y:S01]  /*6550*/  VIADD R13, R8, 0x1 ;  /* 0x00000001080d7836 */ /* 0x000fe20000000000 */
[----:B------:R-:W-:Y:S01]  /*6560*/  @UP0 ULDC UR10, c[0x0][0x39c] ;  /* 0x0000e700000a0ab9 */ /* 0x000fe20000000800 */
[----:B------:R-:W-:Y:S01]  /*6570*/  @UP0 ULDC UR12, c[0x0][0x3a0] ;  /* 0x0000e800000c0ab9 */ /* 0x000fe20000000800 */
[----:B------:R-:W-:Y:S01]  /*6580*/  UIMAD.WIDE.U32 UR10, UR5, UR10, URZ ;  /* 0x0000000a050a72a5 */ /* 0x000fe2000f8e003f */
[----:B------:R-:W-:Y:S01]  /*6590*/  LOP3.LUT R5, R5, R10, RZ, 0x3c, !PT ;  /* 0x0000000a05057212 */ /* 0x000fe200078e3cff */
[----:B------:R-:W-:Y:S01]  /*65a0*/  UIMAD UR7, UR16, UR7, UR14 ;  /* 0x00000007100772a4 */ /* 0x000fe2000f8e020e */
[----:B------:R-:W-:Y:S01]  /*65b0*/  R2UR UR16, R18 ;  /* 0x00000000121072ca */ /* 0x000fe200000e0000 */
[----:B------:R-:W-:Y:S01]  /*65c0*/  @UP0 USHF.R.U32.HI UR22, URZ, UR12, UR11 ;  /* 0x0000000c3f160299 */ /* 0x000fe2000801160b */
[----:B------:R-:W-:Y:S01]  /*65d0*/  @P3 IMAD.MOV R12, RZ, RZ, R9 ;  /* 0x000000ffff0c3224 */ /* 0x000fe200078e0209 */
[----:B------:R-:W-:Y:S01]  /*65e0*/  UIMAD UR19, UR19, UR8, UR13 ;  /* 0x00000008131372a4 */ /* 0x000fe2000f8e020d */
[----:B------:R-:W-:Y:S01]  /*65f0*/  R2UR UR12, R11 ;  /* 0x000000000b0c72ca */ /* 0x000fe200000e0000 */
[----:B------:R-:W-:Y:S01]  /*6600*/  UIADD3 UR8, -UR22, URZ, URZ ;  /* 0x0000003f16087290 */ /* 0x000fe2000fffe13f */
[----:B------:R-:W-:Y:S01]  /*6610*/  R2UR UR13, R9 ;  /* 0x00000000090d72ca */ /* 0x000fe200000e0000 */
[----:B------:R-:W-:Y:S01]  /*6620*/  UIADD3 UR28, UP2, UR28, 0x270, URZ ;  /* 0x000002701c1c7890 */ /* 0x000fe2000ff5e03f */
[----:B------:R-:W-:Y:S01]  /*6630*/  ISETP.NE.AND P4, PT, R12, R23, PT ;  /* 0x000000170c00720c */ /* 0x000fe20003f85270 */
[----:B------:R-:W-:Y:S01]  /*6640*/  UIMAD UR5, UR24, UR8, UR5 ;  /* 0x00000008180572a4 */ /* 0x000fe2000f8e0205 */
[----:B------:R-:W-:Y:S01]  /*6650*/  R2UR UR11, R2 ;  /* 0x00000000020b72ca */ /* 0x000fe200000e0000 */
[----:B------:R-:W-:Y:S01]  /*6660*/  UIMAD UR20, UR7, UR9, UR20 ;  /* 0x00000009071472a4 */ /* 0x000fe2000f8e0214 */
[----:B------:R-:W-:Y:S01]  /*6670*/  R2UR UR14, R8 ;  /* 0x00000000080e72ca */ /* 0x000fe200000e0000 */
[----:B------:R-:W-:Y:S01]  /*6680*/  UIMAD UR21, UR5, UR4, UR21 ;  /* 0x00000004051572a4 */ /* 0x000fe2000f8e0215 */
[----:B------:R-:W-:Y:S01]  /*6690*/  SEL R10, R14, RZ, P2 ;  /* 0x000000ff0e0a7207 */ /* 0x000fe20001000000 */
[----:B------:R-:W-:Y:S01]  /*66a0*/  UIADD3.X UR7, URZ, UR29, URZ, UP1, !UPT ;  /* 0x0000001d3f077290 */ /* 0x000fe20008ffe43f */
[----:B------:R-:W-:Y:S01]  /*66b0*/  SEL R11, R15, RZ, P3 ;  /* 0x000000ff0f0b7207 */ /* 0x000fe20001800000 */
[----:B------:R-:W-:Y:S01]  /*66c0*/  UPRMT UR4, UR25, 0x5410, URZ ;  /* 0x0000541019047896 */ /* 0x000fe2000800003f */
[----:B------:R-:W-:Y:S01]  /*66d0*/  SEL R9, R12, RZ, P4 ;  /* 0x000000ff0c097207 */ /* 0x000fe20002000000 */
[----:B------:R-:W-:-:S02]  /*66e0*/  UIADD3 UR8, UR23, 0x12000, URZ ;  /* 0x0001200017087890 */ /* 0x000fc4000fffe03f */
[----:B------:R-:W-:Y:S01]  /*66f0*/  UIADD3.X UR29, URZ, UR29, URZ, UP2, !UPT ;  /* 0x0000001d3f1d7290 */ /* 0x000fe200097fe43f */
[----:B------:R-:W-:Y:S01]  /*6700*/  @P4 IMAD.MOV R13, RZ, RZ, R8 ;  /* 0x000000ffff0d4224 */ /* 0x000fe200078e0208 */
[----:B------:R-:W-:Y:S01]  /*6710*/  UMOV UR9, UR17 ;  /* 0x0000001100097c82 */ /* 0x000fe20008000000 */
[----:B------:R-:W-:Y:S02]  /*6720*/  UMOV UR10, UR18 ;  /* 0x00000012000a7c82 */ /* 0x000fe40008000000 */
[----:B------:R0:W-:Y:S01]  /*6730*/  UTMALDG.5D.IM2COL [UR16], [UR6], UR4 ;  /* 0x00000010060073b4 */ /* 0x0001e20008060004 */
[----:B------:R-:W-:-:S03]  /*6740*/  IMAD.MOV.U32 R8, RZ, RZ, R13 ;  /* 0x000000ffff087224 */ /* 0x000fc600078e000d */
[----:B------:R0:W-:Y:S02]  /*6750*/  UTMALDG.5D.MULTICAST [UR8], [UR28], UR30, desc[UR26] ;  /* 0x00001a081c0073b4 */ /* 0x0001e4000802181e */
[----:B0-----:R-:W-:Y:S05]  /*6760*/  @P6 BRA `(.L_x_157) ;  /* 0xfffffff800486947 */ /* 0x001fea000383ffff */
.L_x_153:
[----:B------:R-:W-:Y:S01]  /*6770*/  ISETP.GE.U32.AND P2, PT, R6, 0x12, PT ;  /* 0x000000120600780c */ /* 0x000fe20003f46070 */
[----:B------:R-:W-:Y:S05]  /*6780*/  WARPSYNC.ALL ;  /* 0x0000000000007948 */ /* 0x000fea0003800000 */
[----:B------:R-:W-:-:S07]  /*6790*/  ELECT P1, URZ, PT ;  /* 0x00000000003f782f */ /* 0x000fce0003820000 */
[----:B---3-5:R-:W-:-:S05]  /*67a0*/  @P2 IMAD.WIDE.U32 R2, R6, 0x38e38e39, RZ ;  /* 0x38e38e3906022825 */ /* 0x028fca00078e00ff */
[----:B--2---:R-:W-:-:S04]  /*67b0*/  @P2 SHF.R.U32.HI R0, RZ, 0x2, R3 ;  /* 0x00000002ff002819 */ /* 0x004fc80000011603 */
[----:B------:R-:W-:-:S04]  /*67c0*/  @P2 LOP3.LUT R0, R0, 0x1, RZ, 0xc0, !PT ;  /* 0x0000000100002812 */ /* 0x000fc800078ec0ff */
[----:B------:R-:W-:Y:S01]  /*67d0*/  @P2 ISETP.NE.U32.AND P0, PT, R0, 0x1, PT ;  /* 0x000000010000280c */ /* 0x000fe20003f05070 */
[----:B------:R-:W-:-:S12]  /*67e0*/  @!P1 EXIT ;  /* 0x000000000000994d */ /* 0x000fd80003800000 */
[----:B------:R-:W-:Y:S02]  /*67f0*/  LOP3.LUT R4, R4, 0x2, RZ, 0xfc, !PT ;  /* 0x0000000204047812 */ /* 0x000fe400078efcff */
[----:B------:R-:W-:Y:S02]  /*6800*/  @P2 ISETP.NE.U32.AND.EX P0, PT, RZ, RZ, PT, P0 ;  /* 0x000000ffff00220c */ /* 0x000fe40003f05100 */
[----:B------:R-:W-:Y:S01]  /*6810*/  ISETP.NE.AND P1, PT, R4, 0x3, PT ;  /* 0x000000030400780c */ /* 0x000fe20003f25270 */
[----:B------:R-:W-:Y:S01]  /*6820*/  IMAD.MOV.U32 R4, RZ, RZ, 0x1 ;  /* 0x00000001ff047424 */ /* 0x000fe200078e00ff */
[----:B------:R-:W-:-:S11]  /*6830*/  @P2 SEL R4, RZ, 0x1, !P0 ;  /* 0x00000001ff042807 */ /* 0x000fd60004000000 */
[----:B------:R-:W-:Y:S05]  /*6840*/  @!P1 BRA `(.L_x_158) ;  /* 0x0000000000049947 */ /* 0x000fea0003800000 */
[----:B------:R-:W-:Y:S01]  /*6850*/  BPT.TRAP 0x1 ;  /* 0x000000040000795c */ /* 0x000fe20000300000 */
.L_x_158:
[----:B------:R-:W0:Y:S01]  /*6860*/  S2R R5, SR_CgaCtaId ;  /* 0x0000000000057919 */ /* 0x000e220000008800 */
[----:B------:R-:W-:Y:S01]  /*6870*/  IMAD.WIDE.U32 R2, R6, 0x38e38e39, RZ ;  /* 0x38e38e3906027825 */ /* 0x000fe200078e00ff */
[----:B------:R-:W-:-:S04]  /*6880*/  MOV R0, 0x400 ;  /* 0x0000040000007802 */ /* 0x000fc80000000f00 */
[----:B------:R-:W-:-:S05]  /*6890*/  SHF.R.U32.HI R3, RZ, 0x2, R3 ;  /* 0x00000002ff037819 */ /* 0x000fca0000011603 */
[----:B------:R-:W-:Y:S01]  /*68a0*/  IMAD R3, R3, -0x12, R6 ;  /* 0xffffffee03037824 */ /* 0x000fe200078e0206 */
[----:B0-----:R-:W-:Y:S02]  /*68b0*/  LEA R0, R5, R0, 0x18 ;  /* 0x0000000005007211 */ /* 0x001fe400078ec0ff */
[----:B------:R-:W-:-:S03]  /*68c0*/  SHF.L.U32 R5, R4, 0x1f, RZ ;  /* 0x0000001f04057819 */ /* 0x000fc600000006ff */
[----:B------:R-:W-:-:S04]  /*68d0*/  VIADD R0, R0, 0x36090 ;  /* 0x0003609000007836 */ /* 0x000fc80000000000 */
[----:B------:R-:W-:-:S07]  /*68e0*/  IMAD R2, R3, 0x8, R0 ;  /* 0x0000000803027824 */ /* 0x000fce00078e0200 */
.L_x_159:
[----:B0-----:R0:W1:Y:S02]  /*68f0*/  SYNCS.PHASECHK.TRANS64.TRYWAIT P0, [R2+URZ], R5 ;  /* 0x00000005020075a7 */ /* 0x001064000800017f */
[----:B-1----:R-:W-:Y:S05]  /*6900*/  @!P0 NANOSLEEP.SYNCS 0x989680 ;  /* 0x009896800000895d */ /* 0x002fea0003900000 */
[----:B------:R-:W1:Y:S02]  /*6910*/  @!P0 SYNCS.PHASECHK.TRANS64 P0, [R2+URZ], R5 ;  /* 0x00000005020085a7 */ /* 0x000e64000800007f */
[----:B-1----:R-:W-:Y:S05]  /*6920*/  @!P0 BRA `(.L_x_159) ;  /* 0xfffffffc00f08947 */ /* 0x002fea000383ffff */
[----:B------:R-:W-:-:S05]  /*6930*/  VIADD R3, R3, 0x1 ;  /* 0x0000000103037836 */ /* 0x000fca0000000000 */
[----:B------:R-:W-:-:S04]  /*6940*/  ISETP.NE.AND P0, PT, R3, 0x12, PT ;  /* 0x000000120300780c */ /* 0x000fc80003f05270 */
[----:B0-----:R-:W-:Y:S02]  /*6950*/  SEL R5, RZ, 0x1, P0 ;  /* 0x00000001ff057807 */ /* 0x001fe40000000000 */
[----:B------:R-:W-:Y:S02]  /*6960*/  SEL R3, R3, RZ, P0 ;  /* 0x000000ff03037207 */ /* 0x000fe40000000000 */
[----:B------:R-:W-:-:S03]  /*6970*/  LOP3.LUT R7, R4, R5, RZ, 0x3c, !PT ;  /* 0x0000000504077212 */ /* 0x000fc600078e3cff */
[----:B------:R-:W-:Y:S01]  /*6980*/  IMAD R2, R3, 0x8, R0 ;  /* 0x0000000803027824 */ /* 0x000fe200078e0200 */
[----:B------:R-:W-:-:S07]  /*6990*/  SHF.L.U32 R5, R7, 0x1f, RZ ;  /* 0x0000001f07057819 */ /* 0x000fce00000006ff */
.L_x_160:
        /* <DEDUP_REMOVED lines=11> */
.L_x_161:
        /* <DEDUP_REMOVED lines=11> */
.L_x_162:
        /* <DEDUP_REMOVED lines=11> */
.L_x_163:
        /* <DEDUP_REMOVED lines=11> */
.L_x_164:
        /* <DEDUP_REMOVED lines=11> */
.L_x_165:
        /* <DEDUP_REMOVED lines=11> */
.L_x_166:
        /* <DEDUP_REMOVED lines=11> */
.L_x_167:
        /* <DEDUP_REMOVED lines=11> */
.L_x_168:
        /* <DEDUP_REMOVED lines=11> */
.L_x_169:
        /* <DEDUP_REMOVED lines=11> */
.L_x_170:
        /* <DEDUP_REMOVED lines=11> */
.L_x_171:
        /* <DEDUP_REMOVED lines=11> */
.L_x_172:
        /* <DEDUP_REMOVED lines=11> */
.L_x_173:
        /* <DEDUP_REMOVED lines=11> */
.L_x_174:
        /* <DEDUP_REMOVED lines=11> */
.L_x_175:
        /* <DEDUP_REMOVED lines=11> */
.L_x_176:
[----:B0-----:R0:W1:Y:S02]  /*74a0*/  SYNCS.PHASECHK.TRANS64.TRYWAIT P0, [R3+URZ], R0 ;  /* 0x00000000030075a7 */ /* 0x001064000800017f */
[----:B-1----:R-:W-:Y:S05]  /*74b0*/  @!P0 NANOSLEEP.SYNCS 0x989680 ;  /* 0x009896800000895d */ /* 0x002fea0003900000 */
[----:B------:R-:W1:Y:S02]  /*74c0*/  @!P0 SYNCS.PHASECHK.TRANS64 P0, [R3+URZ], R0 ;  /* 0x00000000030085a7 */ /* 0x000e64000800007f */
[----:B-1----:R-:W-:Y:S05]  /*74d0*/  @P0 EXIT ;  /* 0x000000000000094d */ /* 0x002fea0003800000 */
[----:B------:R-:W-:Y:S05]  /*74e0*/  BRA `(.L_x_176) ;  /* 0xfffffffc00ec7947 */ /* 0x000fea000383ffff */
.L_x_177:
[----:B------:R-:W-:-:S00]  /*74f0*/  BRA `(.L_x_177) ;  /* 0xfffffffc00fc7947 */ /* 0x000fc0000383ffff */
[----:B------:R-:W-:-:S00]  /*7500*/  NOP ;  /* 0x0000000000007918 */ /* 0x000fc00000000000 */
[----:B------:R-:W-:-:S00]  /*7510*/  NOP ;  /* 0x0000000000007918 */ /* 0x000fc00000000000 */
[----:B------:R-:W-:-:S00]  /*7520*/  NOP ;  /* 0x0000000000007918 */ /* 0x000fc00000000000 */
[----:B------:R-:W-:-:S00]  /*7530*/  NOP ;  /* 0x0000000000007918 */ /* 0x000fc00000000000 */
[----:B------:R-:W-:-:S00]  /*7540*/  NOP ;  /* 0x0000000000007918 */ /* 0x000fc00000000000 */
[----:B------:R-:W-:-:S00]  /*7550*/  NOP ;  /* 0x0000000000007918 */ /* 0x000fc00000000000 */
[----:B------:R-:W-:-:S00]  /*7560*/  NOP ;  /* 0x0000000000007918 */ /* 0x000fc00000000000 */
[----:B------:R-:W-:-:S00]  /*7570*/  NOP ;  /* 0x0000000000007918 */ /* 0x000fc00000000000 */
.L_x_178:


//--------------------- .nv.shared._ZN7cutlass13device_kernelINS_4conv6kernel13ConvUniversalINS1_16ConvProblemShapeILNS1_8OperatorE0ELi3EEENS1_10collective14CollectiveConvINS1_46MainloopSm90TmaGmmaWarpSpecializedImplicitGemmILS5_0ELi18ELi3EN4cute5tupleIJNSA_1CILi2EEENSC_ILi1EEESE_EEENS1_36KernelImplicitTmaWarpSpecializedSm90ELi1EEENSB_IJNSC_ILi64EEENSC_ILi128EEENSB_IJNSC_ILi32EEEEEEEEENS_10bfloat16_tESN_NSA_8TiledMMAINSA_8MMA_AtomIJNSA_4SM904GMMA28MMA_64x128x16_F32BF16BF16_SSILNSR_5MajorE0ELST_0ELNSR_7ScaleInE1ELSU_1EEEEEENSA_6LayoutINSB_IJSE_SE_SE_EEENSB_IJNSC_ILi0EEESZ_SZ_EEEEENSB_IJNSA_10UnderscoreES12_S12_EEEEENS7_6detail26Sm90ImplicitGemmTileTraitsINSA_20SM90_TMA_LOAD_IM2COLENSA_14ComposedLayoutINSA_7SwizzleILi2ELi4ELi3EEENSA_18smem_ptr_flag_bitsILi16EEENSX_INSB_IJNSB_IJNSC_ILi8EEES1D_EEENSB_IJSK_SE_EEENSB_IJSE_NSC_ILi18EEEEEEEEENSB_IJNSB_IJSK_NSC_ILi256EEEEEENSB_IJSE_SZ_EEENSB_IJSZ_NSC_ILi2048EEEEEEEEEEEEEvEENS16_INSA_23SM90_TMA_LOAD_MULTICASTENS18_IS1A_S1C_NSX_INSB_IJNSB_IJS1D_NSC_ILi16EEEEEES1F_S1H_EEENSB_IJS1K_S1L_NSB_IJSZ_NSC_ILi4096EEEEEEEEEEEEEvEEEENS_8epilogue10collective6detail29Sm90TmaWarpSpecializedAdapterINS24_15DefaultEpilogueISN_NSB_IJNSB_IJllllEEESE_SZ_EEES29_NS23_6thread17LinearCombinationISN_Li1EffLNS2A_9ScaleType4KindE0ELNS_15FloatRoundStyleE2ESN_EENS_4gemm15EpilogueDefaultEEEEEvvEEEEvNT_6ParamsE --------------------------
	.section	.nv.shared._ZN7cutlass13device_kernelINS_4conv6kernel13ConvUniversalINS1_16ConvProblemShapeILNS1_8OperatorE0ELi3EEENS1_10collective14CollectiveConvINS1_46MainloopSm90TmaGmmaWarpSpecializedImplicitGemmILS5_0ELi18ELi3EN4cute5tupleIJNSA_1CILi2EEENSC_ILi1EEESE_EEENS1_36KernelImplicitTmaWarpSpecializedSm90ELi1EEENSB_IJNSC_ILi64EEENSC_ILi128EEENSB_IJNSC_ILi32EEEEEEEEENS_10bfloat16_tESN_NSA_8TiledMMAINSA_8MMA_AtomIJNSA_4SM904GMMA28MMA_64x128x16_F32BF16BF16_SSILNSR_5MajorE0ELST_0ELNSR_7ScaleInE1ELSU_1EEEEEENSA_6LayoutINSB_IJSE_SE_SE_EEENSB_IJNSC_ILi0EEESZ_SZ_EEEEENSB_IJNSA_10UnderscoreES12_S12_EEEEENS7_6detail26Sm90ImplicitGemmTileTraitsINSA_20SM90_TMA_LOAD_IM2COLENSA_14ComposedLayoutINSA_7SwizzleILi2ELi4ELi3EEENSA_18smem_ptr_flag_bitsILi16EEENSX_INSB_IJNSB_IJNSC_ILi8EEES1D_EEENSB_IJSK_SE_EEENSB_IJSE_NSC_ILi18EEEEEEEEENSB_IJNSB_IJSK_NSC_ILi256EEEEEENSB_IJSE_SZ_EEENSB_IJSZ_NSC_ILi2048EEEEEEEEEEEEEvEENS16_INSA_23SM90_TMA_LOAD_MULTICASTENS18_IS1A_S1C_NSX_INSB_IJNSB_IJS1D_NSC_ILi16EEEEEES1F_S1H_EEENSB_IJS1K_S1L_NSB_IJSZ_NSC_ILi4096EEEEEEEEEEEEEvEEEENS_8epilogue10collective6detail29Sm90TmaWarpSpecializedAdapterINS24_15DefaultEpilogueISN_NSB_IJNSB_IJllllEEESE_SZ_EEES29_NS23_6thread17LinearCombinationISN_Li1EffLNS2A_9ScaleType4KindE0ELNS_15FloatRoundStyleE2ESN_EENS_4gemm15EpilogueDefaultEEEEEvvEEEEvNT_6ParamsE,"aw",@nobits
	.sectionflags	@""
	.align	16
	.zero		1024


//--------------------- .nv.shared.reserved.0     --------------------------
	.section	.nv.shared.reserved.0,"aw",@nobits
	.weak		__nv_reservedSMEM_offset_0_alias
	.size		__nv_reservedSMEM_offset_0_alias, 0, 0
	.other		__nv_reservedSMEM_offset_0_alias,@"STO_CUDA_RESERVED_SHARED STV_DEFAULT"
__nv_reservedSMEM_offset_0_alias:
	.zero		0


//--------------------- .nv.global                --------------------------
	.section	.nv.global,"aw",@nobits
.nv.global:
	.type		_ZN39_INTERNAL_7141f63b_4_k_cu_843cf0c4_34784cute1_E,@object
	.size		_ZN39_INTERNAL_7141f63b_4_k_cu_843cf0c4_34784cute1_E,(_ZN39_INTERNAL_7141f63b_4_k_cu_843cf0c4_34784cuda3std3__45__cpo6cbeginE - _ZN39_INTERNAL_7141f63b_4_k_cu_843cf0c4_34784cute1_E)
_ZN39_INTERNAL_7141f63b_4_k_cu_843cf0c4_34784cute1_E:
	.zero		1
	.type		_ZN39_INTERNAL_7141f63b_4_k_cu_843cf0c4_34784cuda3std3__45__cpo6cbeginE,@object
	.size		_ZN39_INTERNAL_7141f63b_4_k_cu_843cf0c4_34784cuda3std3__45__cpo6cbeginE,(_ZN39_INTERNAL_7141f63b_4_k_cu_843cf0c4_34784cuda3std3__48in_placeE - _ZN39_INTERNAL_7141f63b_4_k_cu_843cf0c4_34784cuda3std3__45__cpo6cbeginE)
_ZN39_INTERNAL_7141f63b_4_k_cu_843cf0c4_34784cuda3std3__45__cpo6cbeginE:
	.zero		1
	.type		_ZN39_INTERNAL_7141f63b_4_k_cu_843cf0c4_34784cuda3std3__48in_placeE,@object
	.size		_ZN39_INTERNAL_7141f63b_4_k_cu_843cf0c4_34784cuda3std3__48in_placeE,(_ZN39_INTERNAL_7141f63b_4_k_cu_843cf0c4_34784cuda3std6ranges3__45__cpo9iter_moveE - _ZN39_INTERNAL_7141f63b_4_k_cu_843cf0c4_34784cuda3std3__48in_placeE)
_ZN39_INTERNAL_7141f63b_4_k_cu_843cf0c4_34784cuda3std3__48in_placeE:
	.zero		1
	.type		_ZN39_INTERNAL_7141f63b_4_k_cu_843cf0c4_34784cuda3std6ranges3__45__cpo9iter_moveE,@object
	.size		_ZN39_INTERNAL_7141f63b_4_k_cu_843cf0c4_34784cuda3std6ranges3__45__cpo9iter_moveE,(_ZN39_INTERNAL_7141f63b_4_k_cu_843cf0c4_34784cuda3std3__45__cpo5beginE - _ZN39_INTERNAL_7141f63b_4_k_cu_843cf0c4_34784cuda3std6ranges3__45__cpo9iter_moveE)
_ZN39_INTERNAL_7141f63b_4_k_cu_843cf0c4_34784cuda3std6ranges3__45__cpo9iter_moveE:
	.zero		1
	.type		_ZN39_INTERNAL_7141f63b_4_k_cu_843cf0c4_34784cuda3std3__45__cpo5beginE,@object
	.size		_ZN39_INTERNAL_7141f63b_4_k_cu_843cf0c4_34784cuda3std3__45__cpo5beginE,(_ZN39_INTERNAL_7141f63b_4_k_cu_843cf0c4_34784cuda3std3__441_GLOBAL__N__7141f63b_4_k_cu_843cf0c4_34786ignoreE - _ZN39_INTERNAL_7141f63b_4_k_cu_843cf0c4_34784cuda3std3__45__cpo5beginE)
_ZN39_INTERNAL_7141f63b_4_k_cu_843cf0c4_34784cuda3std3__45__cpo5beginE:
	.zero		1
	.type		_ZN39_INTERNAL_7141f63b_4_k_cu_843cf0c4_34784cuda3std3__441_GLOBAL__N__7141f63b_4_k_cu_843cf0c4_34786ignoreE,@object
	.size		_ZN39_INTERNAL_7141f63b_4_k_cu_843cf0c4_34784cuda3std3__441_GLOBAL__N__7141f63b_4_k_cu_843cf0c4_34786ignoreE,(_ZN39_INTERNAL_7141f63b_4_k_cu_843cf0c4_34784cute7productE - _ZN39_INTERNAL_7141f63b_4_k_cu_843cf0c4_34784cuda3std3__441_GLOBAL__N__7141f63b_4_k_cu_843cf0c4_34786ignoreE)
_ZN39_INTERNAL_7141f63b_4_k_cu_843cf0c4_34784cuda3std3__441_GLOBAL__N__7141f63b_4_k_cu_843cf0c4_34786ignoreE:
	.zero		1
	.type		_ZN39_INTERNAL_7141f63b_4_k_cu_843cf0c4_34784cute7productE,@object
	.size		_ZN39_INTERNAL_7141f63b_4_k_cu_843cf0c4_34784cute7productE,(_ZN39_INTERNAL_7141f63b_4_k_cu_843cf0c4_34784cuda3std3__45__cpo3endE - _ZN39_INTERNAL_7141f63b_4_k_cu_843cf0c4_34784cute7productE)
_ZN39_INTERNAL_7141f63b_4_k_cu_843cf0c4_34784cute7productE:
	.zero		1
	.type		_ZN39_INTERNAL_7141f63b_4_k_cu_843cf0c4_34784cuda3std3__45__cpo3endE,@object
	.size		_ZN39_INTERNAL_7141f63b_4_k_cu_843cf0c4_34784cuda3std3__45__cpo3endE,(_ZN39_INTERNAL_7141f63b_4_k_cu_843cf0c4_34784cuda3std3__419piecewise_constructE - _ZN39_INTERNAL_7141f63b_4_k_cu_843cf0c4_34784cuda3std3__45__cpo3endE)
_ZN39_INTERNAL_7141f63b_4_k_cu_843cf0c4_34784cuda3std3__45__cpo3endE:
	.zero		1
	.type		_ZN39_INTERNAL_7141f63b_4_k_cu_843cf0c4_34784cuda3std3__419piecewise_constructE,@object
	.size		_ZN39_INTERNAL_7141f63b_4_k_cu_843cf0c4_34784cuda3std3__419piecewise_constructE,(_ZN39_INTERNAL_7141f63b_4_k_cu_843cf0c4_34784cuda3std3__45__cpo4cendE - _ZN39_INTERNAL_7141f63b_4_k_cu_843cf0c4_34784cuda3std3__419piecewise_constructE)
_ZN39_INTERNAL_7141f63b_4_k_cu_843cf0c4_34784cuda3std3__419piecewise_constructE:
	.zero		1
	.type		_ZN39_INTERNAL_7141f63b_4_k_cu_843cf0c4_34784cuda3std3__45__cpo4cendE,@object
	.size		_ZN39_INTERNAL_7141f63b_4_k_cu_843cf0c4_34784cuda3std3__45__cpo4cendE,(_ZN39_INTERNAL_7141f63b_4_k_cu_843cf0c4_34784cuda3std6ranges3__45__cpo4swapE - _ZN39_INTERNAL_7141f63b_4_k_cu_843cf0c4_34784cuda3std3__45__cpo4cendE)
_ZN39_INTERNAL_7141f63b_4_k_cu_843cf0c4_34784cuda3std3__45__cpo4cendE:
	.zero		1
	.type		_ZN39_INTERNAL_7141f63b_4_k_cu_843cf0c4_34784cuda3std6ranges3__45__cpo4swapE,@object
	.size		_ZN39_INTERNAL_7141f63b_4_k_cu_843cf0c4_34784cuda3std6ranges3__45__cpo4swapE,(.L_7 - _ZN39_INTERNAL_7141f63b_4_k_cu_843cf0c4_34784cuda3std6ranges3__45__cpo4swapE)
_ZN39_INTERNAL_7141f63b_4_k_cu_843cf0c4_34784cuda3std6ranges3__45__cpo4swapE:
	.zero		1
.L_7:


//--------------------- .nv.constant0._ZN7cutlass13device_kernelINS_4conv6kernel13ConvUniversalINS1_16ConvProblemShapeILNS1_8OperatorE0ELi3EEENS1_10collective14CollectiveConvINS1_46MainloopSm90TmaGmmaWarpSpecializedImplicitGemmILS5_0ELi18ELi3EN4cute5tupleIJNSA_1CILi2EEENSC_ILi1EEESE_EEENS1_36KernelImplicitTmaWarpSpecializedSm90ELi1EEENSB_IJNSC_ILi64EEENSC_ILi128EEENSB_IJNSC_ILi32EEEEEEEEENS_10bfloat16_tESN_NSA_8TiledMMAINSA_8MMA_AtomIJNSA_4SM904GMMA28MMA_64x128x16_F32BF16BF16_SSILNSR_5MajorE0ELST_0ELNSR_7ScaleInE1ELSU_1EEEEEENSA_6LayoutINSB_IJSE_SE_SE_EEENSB_IJNSC_ILi0EEESZ_SZ_EEEEENSB_IJNSA_10UnderscoreES12_S12_EEEEENS7_6detail26Sm90ImplicitGemmTileTraitsINSA_20SM90_TMA_LOAD_IM2COLENSA_14ComposedLayoutINSA_7SwizzleILi2ELi4ELi3EEENSA_18smem_ptr_flag_bitsILi16EEENSX_INSB_IJNSB_IJNSC_ILi8EEES1D_EEENSB_IJSK_SE_EEENSB_IJSE_NSC_ILi18EEEEEEEEENSB_IJNSB_IJSK_NSC_ILi256EEEEEENSB_IJSE_SZ_EEENSB_IJSZ_NSC_ILi2048EEEEEEEEEEEEEvEENS16_INSA_23SM90_TMA_LOAD_MULTICASTENS18_IS1A_S1C_NSX_INSB_IJNSB_IJS1D_NSC_ILi16EEEEEES1F_S1H_EEENSB_IJS1K_S1L_NSB_IJSZ_NSC_ILi4096EEEEEEEEEEEEEvEEEENS_8epilogue10collective6detail29Sm90TmaWarpSpecializedAdapterINS24_15DefaultEpilogueISN_NSB_IJNSB_IJllllEEESE_SZ_EEES29_NS23_6thread17LinearCombinationISN_Li1EffLNS2A_9ScaleType4KindE0ELNS_15FloatRoundStyleE2ESN_EENS_4gemm15EpilogueDefaultEEEEEvvEEEEvNT_6ParamsE --------------------------
	.section	.nv.constant0._ZN7cutlass13device_kernelINS_4conv6kernel13ConvUniversalINS1_16ConvProblemShapeILNS1_8OperatorE0ELi3EEENS1_10collective14CollectiveConvINS1_46MainloopSm90TmaGmmaWarpSpecializedImplicitGemmILS5_0ELi18ELi3EN4cute5tupleIJNSA_1CILi2EEENSC_ILi1EEESE_EEENS1_36KernelImplicitTmaWarpSpecializedSm90ELi1EEENSB_IJNSC_ILi64EEENSC_ILi128EEENSB_IJNSC_ILi32EEEEEEEEENS_10bfloat16_tESN_NSA_8TiledMMAINSA_8MMA_AtomIJNSA_4SM904GMMA28MMA_64x128x16_F32BF16BF16_SSILNSR_5MajorE0ELST_0ELNSR_7ScaleInE1ELSU_1EEEEEENSA_6LayoutINSB_IJSE_SE_SE_EEENSB_IJNSC_ILi0EEESZ_SZ_EEEEENSB_IJNSA_10UnderscoreES12_S12_EEEEENS7_6detail26Sm90ImplicitGemmTileTraitsINSA_20SM90_TMA_LOAD_IM2COLENSA_14ComposedLayoutINSA_7SwizzleILi2ELi4ELi3EEENSA_18smem_ptr_flag_bitsILi16EEENSX_INSB_IJNSB_IJNSC_ILi8EEES1D_EEENSB_IJSK_SE_EEENSB_IJSE_NSC_ILi18EEEEEEEEENSB_IJNSB_IJSK_NSC_ILi256EEEEEENSB_IJSE_SZ_EEENSB_IJSZ_NSC_ILi2048EEEEEEEEEEEEEvEENS16_INSA_23SM90_TMA_LOAD_MULTICASTENS18_IS1A_S1C_NSX_INSB_IJNSB_IJS1D_NSC_ILi16EEEEEES1F_S1H_EEENSB_IJS1K_S1L_NSB_IJSZ_NSC_ILi4096EEEEEEEEEEEEEvEEEENS_8epilogue10collective6detail29Sm90TmaWarpSpecializedAdapterINS24_15DefaultEpilogueISN_NSB_IJNSB_IJllllEEESE_SZ_EEES29_NS23_6thread17LinearCombinationISN_Li1EffLNS2A_9ScaleType4KindE0ELNS_15FloatRoundStyleE2ESN_EENS_4gemm15EpilogueDefaultEEEEEvvEEEEvNT_6ParamsE,"a",@progbits
	.sectionflags	@""
	.align	4
.nv.constant0._ZN7cutlass13device_kernelINS_4conv6kernel13ConvUniversalINS1_16ConvProblemShapeILNS1_8OperatorE0ELi3EEENS1_10collective14CollectiveConvINS1_46MainloopSm90TmaGmmaWarpSpecializedImplicitGemmILS5_0ELi18ELi3EN4cute5tupleIJNSA_1CILi2EEENSC_ILi1EEESE_EEENS1_36KernelImplicitTmaWarpSpecializedSm90ELi1EEENSB_IJNSC_ILi64EEENSC_ILi128EEENSB_IJNSC_ILi32EEEEEEEEENS_10bfloat16_tESN_NSA_8TiledMMAINSA_8MMA_AtomIJNSA_4SM904GMMA28MMA_64x128x16_F32BF16BF16_SSILNSR_5MajorE0ELST_0ELNSR_7ScaleInE1ELSU_1EEEEEENSA_6LayoutINSB_IJSE_SE_SE_EEENSB_IJNSC_ILi0EEESZ_SZ_EEEEENSB_IJNSA_10UnderscoreES12_S12_EEEEENS7_6detail26Sm90ImplicitGemmTileTraitsINSA_20SM90_TMA_LOAD_IM2COLENSA_14ComposedLayoutINSA_7SwizzleILi2ELi4ELi3EEENSA_18smem_ptr_flag_bitsILi16EEENSX_INSB_IJNSB_IJNSC_ILi8EEES1D_EEENSB_IJSK_SE_EEENSB_IJSE_NSC_ILi18EEEEEEEEENSB_IJNSB_IJSK_NSC_ILi256EEEEEENSB_IJSE_SZ_EEENSB_IJSZ_NSC_ILi2048EEEEEEEEEEEEEvEENS16_INSA_23SM90_TMA_LOAD_MULTICASTENS18_IS1A_S1C_NSX_INSB_IJNSB_IJS1D_NSC_ILi16EEEEEES1F_S1H_EEENSB_IJS1K_S1L_NSB_IJSZ_NSC_ILi4096EEEEEEEEEEEEEvEEEENS_8epilogue10collective6detail29Sm90TmaWarpSpecializedAdapterINS24_15DefaultEpilogueISN_NSB_IJNSB_IJllllEEESE_SZ_EEES29_NS23_6thread17LinearCombinationISN_Li1EffLNS2A_9ScaleType4KindE0ELNS_15FloatRoundStyleE2ESN_EENS_4gemm15EpilogueDefaultEEEEEvvEEEEvNT_6ParamsE:
	.zero		1664


//--------------------- SYMBOLS --------------------------

	.type		.nv.reservedSmem.offset0,@object
	.size		.nv.reservedSmem.offset0,0x4
